def matmul_kernel(
    a_ptr,
    b_ptr,
    c_ptr,
    M,
    N,
    K,
    stride_am,
    stride_ak,
    stride_bk,
    stride_bn,
    stride_cm,
    stride_cn,
    BLOCK_M: tl.constexpr,
    BLOCK_N: tl.constexpr,
    BLOCK_K: tl.constexpr,
    GROUP_M: tl.constexpr,
):
    pid = tl.program_id(axis=0)
    num_pid_m = tl.cdiv(M, BLOCK_M)
    num_pid_n = tl.cdiv(N, BLOCK_N)
    num_pid_in_group = GROUP_M * num_pid_n
    group_id = pid // num_pid_in_group
    first_pid_m = group_id * GROUP_M
    group_size_m = min(num_pid_m - first_pid_m, GROUP_M)
    pid_m = first_pid_m + ((pid % num_pid_in_group) % group_size_m)
    pid_n = (pid % num_pid_in_group) // group_size_m

    offs_am = (pid_m * BLOCK_M + tl.arange(0, BLOCK_M)) % M
    offs_bn = (pid_n * BLOCK_N + tl.arange(0, BLOCK_N)) % N
    offs_k = tl.arange(0, BLOCK_K)
    a_ptrs = a_ptr + offs_am[:, None] * stride_am + offs_k[None, :] * stride_ak
    b_ptrs = b_ptr + offs_k[:, None] * stride_bk + offs_bn[None, :] * stride_bn

    acc = tl.zeros((BLOCK_M, BLOCK_N), dtype=tl.float32)
    for kk in range(0, tl.cdiv(K, BLOCK_K)):
        a = tl.load(a_ptrs, mask=offs_k[None, :] < K - kk * BLOCK_K, other=0.0)
        b = tl.load(b_ptrs, mask=offs_k[:, None] < K - kk * BLOCK_K, other=0.0)
        acc = tl.dot(a, b, acc)
        a_ptrs += BLOCK_K * stride_ak
        b_ptrs += BLOCK_K * stride_bk

    c = acc.to(c_ptr.dtype.element_ty)
    offs_cm = pid_m * BLOCK_M + tl.arange(0, BLOCK_M)
    offs_cn = pid_n * BLOCK_N + tl.arange(0, BLOCK_N)
    c_ptrs = c_ptr + offs_cm[:, None] * stride_cm + offs_cn[None, :] * stride_cn
    mask = (offs_cm[:, None] < M) & (offs_cn[None, :] < N)
    tl.store(c_ptrs, c, mask=mask)

# config = {"BLOCK_K": 64, "BLOCK_M": 256, "BLOCK_N": 16, "GROUP_M": 8, "arch": "sm_100", "dtype": "bf16", "num_ctas": 1, "num_stages": 2, "num_warps": 2}
# arch = sm_100


// ===== COMPILED SASS (sm_100a) =====

	.target	sm_100a

	.elftype	@"ET_EXEC"


//--------------------- .note.nv.tkinfo           --------------------------
	.section	.note.nv.tkinfo,"",@"SHT_NOTE"
	.sectionflags	@"SHF_NOTE_NV_TKINFO"
	.tkinfo
        /*0018*/ 	.word	0x00000081
        /*0030*/ 	.string	""
        /*0030*/ 	.string	"ptxas-blackwell"
        /*0030*/ 	.string	"Cuda compilation tools, release 12.9, V12.9.86"
        /*0030*/ 	.string	"Build cuda_12.9.r12.9/compiler.36037853_0"
        /*0030*/ 	.string	"-v  -suppress-debug-info  -lineinfo  -arch sm_100a "



//--------------------- .note.nv.cuver            --------------------------
	.section	.note.nv.cuver,"",@"SHT_NOTE"
	.sectionflags	@"SHF_NOTE_NV_CUVER"
        /*0018*/ 	.short	0x0001
        /*001a*/ 	.short	0x0064
        /*001c*/ 	.short	0x0001
        /*001e*/ 	.short	0x0000
        /*0020*/ 	.short	0x0001
        /*0022*/ 	.short	0x0000


//--------------------- .nv.info                  --------------------------
	.section	.nv.info,"",@"SHT_CUDA_INFO"
	.align	4


	//----- nvinfo : EIATTR_REGCOUNT
	.align		4
        /*0000*/ 	.byte	0x04, 0x2f
        /*0002*/ 	.short	(.L_1 - .L_0)
	.align		4
.L_0:
        /*0004*/ 	.word	index@(matmul_kernel)
        /*0008*/ 	.word	0x00000020


	//----- nvinfo : EIATTR_FRAME_SIZE
	.align		4
.L_1:
        /*000c*/ 	.byte	0x04, 0x11
        /*000e*/ 	.short	(.L_3 - .L_2)
	.align		4
.L_2:
        /*0010*/ 	.word	index@(matmul_kernel)
        /*0014*/ 	.word	0x00001758


	//----- nvinfo : EIATTR_MIN_STACK_SIZE
	.align		4
.L_3:
        /*0018*/ 	.byte	0x04, 0x12
        /*001a*/ 	.short	(.L_5 - .L_4)
	.align		4
.L_4:
        /*001c*/ 	.word	index@(matmul_kernel)
        /*0020*/ 	.word	0x00001758
.L_5:


//--------------------- .nv.info.matmul_kernel    --------------------------
	.section	.nv.info.matmul_kernel,"",@"SHT_CUDA_INFO"
	.sectionflags	@""
	.align	4


	//----- nvinfo : EIATTR_CUDA_API_VERSION
	.align		4
        /*0000*/ 	.byte	0x04, 0x37
        /*0002*/ 	.short	(.L_7 - .L_6)
.L_6:
        /*0004*/ 	.word	0x00000081


	//----- nvinfo : EIATTR_KPARAM_INFO
	.align		4
.L_7:
        /*0008*/ 	.byte	0x04, 0x17
        /*000a*/ 	.short	(.L_9 - .L_8)
.L_8:
        /*000c*/ 	.word	0x00000000
        /*0010*/ 	.short	0x000d
        /*0012*/ 	.short	0x0048
        /*0014*/ 	.byte	0x00, 0xf4, 0x21, 0x00


	//----- nvinfo : EIATTR_KPARAM_INFO
	.align		4
.L_9:
        /*0018*/ 	.byte	0x04, 0x17
        /*001a*/ 	.short	(.L_11 - .L_10)
.L_10:
        /*001c*/ 	.word	0x00000000
        /*0020*/ 	.short	0x000c
        /*0022*/ 	.short	0x0040
        /*0024*/ 	.byte	0x00, 0xf4, 0x21, 0x00


	//----- nvinfo : EIATTR_KPARAM_INFO
	.align		4
.L_11:
        /*0028*/ 	.byte	0x04, 0x17
        /*002a*/ 	.short	(.L_13 - .L_12)
.L_12:
        /*002c*/ 	.word	0x00000000
        /*0030*/ 	.short	0x000b
        /*0032*/ 	.short	0x0038
        /*0034*/ 	.byte	0x00, 0xf0, 0x11, 0x00


	//----- nvinfo : EIATTR_KPARAM_INFO
	.align		4
.L_13:
        /*0038*/ 	.byte	0x04, 0x17
        /*003a*/ 	.short	(.L_15 - .L_14)
.L_14:
        /*003c*/ 	.word	0x00000000
        /*0040*/ 	.short	0x000a
        /*0042*/ 	.short	0x0034
        /*0044*/ 	.byte	0x00, 0xf0, 0x11, 0x00


	//----- nvinfo : EIATTR_KPARAM_INFO
	.align		4
.L_15:
        /*0048*/ 	.byte	0x04, 0x17
        /*004a*/ 	.short	(.L_17 - .L_16)
.L_16:
        /*004c*/ 	.word	0x00000000
        /*0050*/ 	.short	0x0009
        /*0052*/ 	.short	0x0030
        /*0054*/ 	.byte	0x00, 0xf0, 0x11, 0x00


	//----- nvinfo : EIATTR_KPARAM_INFO
	.align		4
.L_17:
        /*0058*/ 	.byte	0x04, 0x17
        /*005a*/ 	.short	(.L_19 - .L_18)
.L_18:
        /*005c*/ 	.word	0x00000000
        /*0060*/ 	.short	0x0008
        /*0062*/ 	.short	0x002c
        /*0064*/ 	.byte	0x00, 0xf0, 0x11, 0x00


	//----- nvinfo : EIATTR_KPARAM_INFO
	.align		4
.L_19:
        /*0068*/ 	.byte	0x04, 0x17
        /*006a*/ 	.short	(.L_21 - .L_20)
.L_20:
        /*006c*/ 	.word	0x00000000
        /*0070*/ 	.short	0x0007
        /*0072*/ 	.short	0x0028
        /*0074*/ 	.byte	0x00, 0xf0, 0x11, 0x00


	//----- nvinfo : EIATTR_KPARAM_INFO
	.align		4
.L_21:
        /*0078*/ 	.byte	0x04, 0x17
        /*007a*/ 	.short	(.L_23 - .L_22)
.L_22:
        /*007c*/ 	.word	0x00000000
        /*0080*/ 	.short	0x0006
        /*0082*/ 	.short	0x0024
        /*0084*/ 	.byte	0x00, 0xf0, 0x11, 0x00


	//----- nvinfo : EIATTR_KPARAM_INFO
	.align		4
.L_23:
        /*0088*/ 	.byte	0x04, 0x17
        /*008a*/ 	.short	(.L_25 - .L_24)
.L_24:
        /*008c*/ 	.word	0x00000000
        /*0090*/ 	.short	0x0005
        /*0092*/ 	.short	0x0020
        /*0094*/ 	.byte	0x00, 0xf0, 0x11, 0x00


	//----- nvinfo : EIATTR_KPARAM_INFO
	.align		4
.L_25:
        /*0098*/ 	.byte	0x04, 0x17
        /*009a*/ 	.short	(.L_27 - .L_26)
.L_26:
        /*009c*/ 	.word	0x00000000
        /*00a0*/ 	.short	0x0004
        /*00a2*/ 	.short	0x001c
        /*00a4*/ 	.byte	0x00, 0xf0, 0x11, 0x00


	//----- nvinfo : EIATTR_KPARAM_INFO
	.align		4
.L_27:
        /*00a8*/ 	.byte	0x04, 0x17
        /*00aa*/ 	.short	(.L_29 - .L_28)
.L_28:
        /*00ac*/ 	.word	0x00000000
        /*00b0*/ 	.short	0x0003
        /*00b2*/ 	.short	0x0018
        /*00b4*/ 	.byte	0x00, 0xf0, 0x11, 0x00


	//----- nvinfo : EIATTR_KPARAM_INFO
	.align		4
.L_29:
        /*00b8*/ 	.byte	0x04, 0x17
        /*00ba*/ 	.short	(.L_31 - .L_30)
.L_30:
        /*00bc*/ 	.word	0x00000000
        /*00c0*/ 	.short	0x0002
        /*00c2*/ 	.short	0x0010
        /*00c4*/ 	.byte	0x00, 0xf4, 0x21, 0x00


	//----- nvinfo : EIATTR_KPARAM_INFO
	.align		4
.L_31:
        /*00c8*/ 	.byte	0x04, 0x17
        /*00ca*/ 	.short	(.L_33 - .L_32)
.L_32:
        /*00cc*/ 	.word	0x00000000
        /*00d0*/ 	.short	0x0001
        /*00d2*/ 	.short	0x0008
        /*00d4*/ 	.byte	0x00, 0xf4, 0x21, 0x00


	//----- nvinfo : EIATTR_KPARAM_INFO
	.align		4
.L_33:
        /*00d8*/ 	.byte	0x04, 0x17
        /*00da*/ 	.short	(.L_35 - .L_34)
.L_34:
        /*00dc*/ 	.word	0x00000000
        /*00e0*/ 	.short	0x0000
        /*00e2*/ 	.short	0x0000
        /*00e4*/ 	.byte	0x00, 0xf4, 0x21, 0x00


	//----- nvinfo : EIATTR_SPARSE_MMA_MASK
	.align		4
.L_35:
        /*00e8*/ 	.byte	0x03, 0x50
        /*00ea*/ 	.short	0x0000


	//----- nvinfo : EIATTR_MAXREG_COUNT
	.align		4
        /*00ec*/ 	.byte	0x03, 0x1b
        /*00ee*/ 	.short	0x00ff


	//----- nvinfo : EIATTR_NUM_BARRIERS
	.align		4
        /*00f0*/ 	.byte	0x02, 0x4c
        /*00f2*/ 	.byte	0x01
	.zero		1


	//----- nvinfo : EIATTR_ANNOTATIONS
	.align		4
        /*00f4*/ 	.byte	0x04, 0x55
        /*00f6*/ 	.short	(.L_37 - .L_36)


	//   ....[0]....
.L_36:
        /*00f8*/ 	.word	0x00000001
        /*00fc*/ 	.byte	0x10, 0x01, 0x00, 0x00, 0x01, 0x00, 0x00, 0x00, 0x40, 0x01, 0x00, 0x00, 0x01, 0x00, 0x00, 0x00
        /* <DEDUP_REMOVED lines=2142> */
        /*86ec*/ 	.byte	0xa0, 0xfc, 0x01, 0x00, 0x01, 0x00, 0x00, 0x00, 0xd0, 0xfc, 0x01, 0x00


	//----- nvinfo : EIATTR_VRC_CTA_INIT_COUNT
	.align		4
.L_37:
        /*86f8*/ 	.byte	0x02, 0x4a
	.zero		1
	.zero		1


	//----- nvinfo : EIATTR_EXIT_INSTR_OFFSETS
	.align		4
        /*86fc*/ 	.byte	0x04, 0x1c
        /*86fe*/ 	.short	(.L_39 - .L_38)


	//   ....[0]....
.L_38:
        /*8700*/ 	.word	0x0001fdf0


	//   ....[1]....
        /*8704*/ 	.word	0x0001fe20


	//----- nvinfo : EIATTR_REQNTID
	.align		4
.L_39:
        /*8708*/ 	.byte	0x04, 0x10
        /*870a*/ 	.short	(.L_41 - .L_40)
.L_40:
        /*870c*/ 	.word	0x00000040
        /*8710*/ 	.word	0x00000001
        /*8714*/ 	.word	0x00000001


	//----- nvinfo : EIATTR_CBANK_PARAM_SIZE
	.align		4
.L_41:
        /*8718*/ 	.byte	0x03, 0x19
        /*871a*/ 	.short	0x0050


	//----- nvinfo : EIATTR_PARAM_CBANK
	.align		4
        /*871c*/ 	.byte	0x04, 0x0a
        /*871e*/ 	.short	(.L_43 - .L_42)
	.align		4
.L_42:
        /*8720*/ 	.word	index@(.nv.constant0.matmul_kernel)
        /*8724*/ 	.short	0x0380
        /*8726*/ 	.short	0x0050


	//----- nvinfo : EIATTR_SW_WAR
	.align		4
.L_43:
        /*8728*/ 	.byte	0x04, 0x36
        /*872a*/ 	.short	(.L_45 - .L_44)
.L_44:
        /*872c*/ 	.word	0x00000008
.L_45:


//--------------------- .nv.compat                --------------------------
	.section	.nv.compat,"",@"SHT_CUDA_COMPAT_INFO"
	.align	4
        /*0000*/ 	.byte	0x02, 0x02, 0x01, 0x00, 0x02, 0x05, 0x05, 0x00, 0x02, 0x03, 0x00, 0x00, 0x02, 0x06, 0x01, 0x00


//--------------------- .nv.callgraph             --------------------------
	.section	.nv.callgraph,"",@"SHT_CUDA_CALLGRAPH"
	.align	4
	.sectionentsize	8
	.align		4
        /*0000*/ 	.word	0x00000000
	.align		4
        /*0004*/ 	.word	0xffffffff
	.align		4
        /*0008*/ 	.word	0x00000000
	.align		4
        /*000c*/ 	.word	0xfffffffe
	.align		4
        /*0010*/ 	.word	0x00000000
	.align		4
        /*0014*/ 	.word	0xfffffffd
	.align		4
        /*0018*/ 	.word	0x00000000
	.align		4
        /*001c*/ 	.word	0xfffffffc


//--------------------- .text.matmul_kernel       --------------------------
	.section	.text.matmul_kernel,"ax",@progbits
	.align	128
        .global         matmul_kernel
        .type           matmul_kernel,@function
        .size           matmul_kernel,(.L_x_3 - matmul_kernel)
        .other          matmul_kernel,@"STO_CUDA_ENTRY STV_DEFAULT"
matmul_kernel:
.text.matmul_kernel:
[----:B------:R-:W0:Y:S08]  /*0000*/  LDC R1, c[0x0][0x37c] ;  /* 0x0000df00ff017b82 */ /* 0x000e300000000800 */
[----:B------:R-:W1:Y:S01]  /*0010*/  LDC.64 R2, c[0x0][0x398] ;  /* 0x0000e600ff027b82 */ /* 0x000e620000000a00 */
[----:B------:R-:W2:Y:S01]  /*0020*/  S2R R29, SR_TID.X ;  /* 0x00000000001d7919 */ /* 0x000ea20000002100 */
[----:B0-----:R-:W-:Y:S01]  /*0030*/  VIADD R1, R1, 0xffffe8a8 ;  /* 0xffffe8a801017836 */ /* 0x001fe20000000000 */
[----:B------:R-:W0:Y:S01]  /*0040*/  LDCU UR4, c[0x0][0x3a0] ;  /* 0x00007400ff0477ac */ /* 0x000e220008000800 */
[----:B------:R-:W-:-:S02]  /*0050*/  CS2R R14, SRZ ;  /* 0x00000000000e7805 */ /* 0x000fc4000001ff00 */
[----:B------:R-:W-:Y:S02]  /*0060*/  CS2R R16, SRZ ;  /* 0x0000000000107805 */ /* 0x000fe4000001ff00 */
[----:B------:R-:W-:Y:S02]  /*0070*/  CS2R R18, SRZ ;  /* 0x0000000000127805 */ /* 0x000fe4000001ff00 */
[----:B------:R-:W-:Y:S01]  /*0080*/  CS2R R20, SRZ ;  /* 0x0000000000147805 */ /* 0x000fe2000001ff00 */
[----:B------:R-:W3:Y:S01]  /*0090*/  S2UR UR6, SR_CgaCtaId ;  /* 0x00000000000679c3 */ /* 0x000ee20000008800 */
[----:B------:R-:W-:Y:S02]  /*00a0*/  CS2R R22, SRZ ;  /* 0x0000000000167805 */ /* 0x000fe4000001ff00 */
[----:B------:R-:W-:Y:S02]  /*00b0*/  CS2R R24, SRZ ;  /* 0x0000000000187805 */ /* 0x000fe4000001ff00 */
[----:B------:R-:W-:Y:S01]  /*00c0*/  CS2R R26, SRZ ;  /* 0x00000000001a7805 */ /* 0x000fe2000001ff00 */
[----:B------:R-:W-:Y:S01]  /*00d0*/  UMOV UR5, 0x400 ;  /* 0x0000040000057882 */ /* 0x000fe20000000000 */
[----:B------:R-:W4:Y:S01]  /*00e0*/  LDCU.64 UR8, c[0x0][0x358] ;  /* 0x00006b00ff0877ac */ /* 0x000f220008000a00 */
[----:B0-----:R-:W-:Y:S01]  /*00f0*/  UIADD3 UR4, UPT, UPT, UR4, 0x3f, URZ ;  /* 0x0000003f04047890 */ /* 0x001fe2000fffe0ff */
[----:B-1----:R-:W-:Y:S01]  /*0100*/  VIADD R0, R3, 0xf ;  /* 0x0000000f03007836 */ /* 0x002fe20000000000 */
[----:B------:R-:W-:Y:S02]  /*0110*/  STL [R1+0xd68], R3 ;  /* 0x000d680301007387 */ /* 0x000fe40000100800 */
[----:B------:R-:W-:-:S02]  /*0120*/  UISETP.GE.AND UP0, UPT, UR4, 0x40, UPT ;  /* 0x000000400400788c */ /* 0x000fc4000bf06270 */
[----:B------:R-:W-:Y:S01]  /*0130*/  SHF.R.S32.HI R5, RZ, 0x1f, R0 ;  /* 0x0000001fff057819 */ /* 0x000fe20000011400 */
[----:B------:R2:W-:Y:S01]  /*0140*/  STL [R1+0xd6c], R2 ;  /* 0x000d6c0201007387 */ /* 0x0005e20000100800 */
[----:B---3--:R-:W-:Y:S02]  /*0150*/  ULEA UR5, UR6, UR5, 0x18 ;  /* 0x0000000506057291 */ /* 0x008fe4000f8ec0ff */
[----:B------:R-:W-:Y:S01]  /*0160*/  LEA.HI R5, R5, R0, RZ, 0x4 ;  /* 0x0000000005057211 */ /* 0x000fe200078f20ff */
[----:B------:R-:W-:Y:S03]  /*0170*/  STL [R1+0x10], RZ ;  /* 0x000010ff01007387 */ /* 0x000fe60000100800 */
[----:B------:R-:W-:Y:S01]  /*0180*/  SHF.R.S32.HI R0, RZ, 0x4, R5 ;  /* 0x00000004ff007819 */ /* 0x000fe20000011405 */
[----:B------:R-:W-:Y:S04]  /*0190*/  STL [R1+0x14], RZ ;  /* 0x000014ff01007387 */ /* 0x000fe80000100800 */
[----:B------:R-:W-:Y:S01]  /*01a0*/  IMAD.SHL.U32 R0, R0, 0x8, RZ ;  /* 0x0000000800007824 */ /* 0x000fe200078e00ff */
[----:B------:R-:W0:Y:S04]  /*01b0*/  S2R R5, SR_CTAID.X ;  /* 0x0000000000057919 */ /* 0x000e280000002500 */
[-C--:B------:R-:W-:Y:S01]  /*01c0*/  IABS R9, R0.reuse ;  /* 0x0000000000097213 */ /* 0x080fe20000000000 */
[----:B------:R-:W-:Y:S01]  /*01d0*/  STL [R1+0x18], RZ ;  /* 0x000018ff01007387 */ /* 0x000fe20000100800 */
[----:B------:R-:W-:-:S02]  /*01e0*/  IABS R12, R0 ;  /* 0x00000000000c7213 */ /* 0x000fc40000000000 */
[----:B------:R-:W1:Y:S01]  /*01f0*/  I2F.RP R4, R9 ;  /* 0x0000000900047306 */ /* 0x000e620000209400 */
[----:B------:R-:W-:Y:S04]  /*0200*/  STL [R1+0x1c], RZ ;  /* 0x00001cff01007387 */ /* 0x000fe80000100800 */
[----:B------:R-:W-:Y:S04]  /*0210*/  STL [R1], RZ ;  /* 0x000000ff01007387 */ /* 0x000fe80000100800 */
[----:B------:R-:W-:Y:S04]  /*0220*/  STL [R1+0x4], RZ ;  /* 0x000004ff01007387 */ /* 0x000fe80000100800 */
[----:B------:R-:W-:Y:S01]  /*0230*/  STL [R1+0x8], RZ ;  /* 0x000008ff01007387 */ /* 0x000fe20000100800 */
[----:B-1----:R-:W1:Y:S03]  /*0240*/  MUFU.RCP R4, R4 ;  /* 0x0000000400047308 */ /* 0x002e660000001000 */
[----:B------:R-:W-:Y:S01]  /*0250*/  STL [R1+0xc], RZ ;  /* 0x00000cff01007387 */ /* 0x000fe20000100800 */
[----:B0-----:R-:W-:Y:S01]  /*0260*/  IABS R10, R5 ;  /* 0x00000005000a7213 */ /* 0x001fe20000000000 */
[----:B-1----:R-:W-:-:S02]  /*0270*/  VIADD R6, R4, 0xffffffe ;  /* 0x0ffffffe04067836 */ /* 0x002fc40000000000 */
[----:B------:R-:W-:Y:S01]  /*0280*/  IMAD.MOV R4, RZ, RZ, -R12 ;  /* 0x000000ffff047224 */ /* 0x000fe200078e0a0c */
[----:B------:R-:W-:Y:S01]  /*0290*/  CS2R R12, SRZ ;  /* 0x00000000000c7805 */ /* 0x000fe2000001ff00 */
[----:B------:R0:W1:Y:S02]  /*02a0*/  F2I.FTZ.U32.TRUNC.NTZ R7, R6 ;  /* 0x0000000600077305 */ /* 0x000064000021f000 */
[----:B0-----:R-:W-:Y:S02]  /*02b0*/  IMAD.MOV.U32 R6, RZ, RZ, RZ ;  /* 0x000000ffff067224 */ /* 0x001fe400078e00ff */
[----:B-1----:R-:W-:-:S04]  /*02c0*/  IMAD.MOV R8, RZ, RZ, -R7 ;  /* 0x000000ffff087224 */ /* 0x002fc800078e0a07 */
[----:B------:R-:W-:Y:S02]  /*02d0*/  IMAD R11, R8, R9, RZ ;  /* 0x00000009080b7224 */ /* 0x000fe400078e02ff */
[----:B------:R-:W-:Y:S02]  /*02e0*/  IMAD.MOV.U32 R8, RZ, RZ, R10 ;  /* 0x000000ffff087224 */ /* 0x000fe400078e000a */
[----:B------:R-:W-:-:S06]  /*02f0*/  IMAD.HI.U32 R7, R7, R11, R6 ;  /* 0x0000000b07077227 */ /* 0x000fcc00078e0006 */
[----:B------:R-:W-:-:S04]  /*0300*/  IMAD.HI.U32 R7, R7, R8, RZ ;  /* 0x0000000807077227 */ /* 0x000fc800078e00ff */
[----:B------:R-:W-:-:S05]  /*0310*/  IMAD R4, R7, R4, R8 ;  /* 0x0000000407047224 */ /* 0x000fca00078e0208 */
[----:B------:R-:W-:-:S13]  /*0320*/  ISETP.GT.U32.AND P1, PT, R9, R4, PT ;  /* 0x000000040900720c */ /* 0x000fda0003f24070 */
[----:B------:R-:W-:Y:S02]  /*0330*/  @!P1 IMAD.IADD R4, R4, 0x1, -R9 ;  /* 0x0000000104049824 */ /* 0x000fe400078e0a09 */
[----:B------:R-:W-:Y:S01]  /*0340*/  @!P1 VIADD R7, R7, 0x1 ;  /* 0x0000000107079836 */ /* 0x000fe20000000000 */
[----:B------:R-:W-:Y:S02]  /*0350*/  ISETP.NE.AND P1, PT, R0, RZ, PT ;  /* 0x000000ff0000720c */ /* 0x000fe40003f25270 */
[----:B------:R-:W-:Y:S02]  /*0360*/  ISETP.GE.U32.AND P0, PT, R4, R9, PT ;  /* 0x000000090400720c */ /* 0x000fe40003f06070 */
[----:B------:R-:W-:-:S04]  /*0370*/  LOP3.LUT R4, R5, R0, RZ, 0x3c, !PT ;  /* 0x0000000005047212 */ /* 0x000fc800078e3cff */
[----:B------:R-:W-:Y:S01]  /*0380*/  ISETP.GE.AND P2, PT, R4, RZ, PT ;  /* 0x000000ff0400720c */ /* 0x000fe20003f46270 */
[----:B------:R-:W-:Y:S01]  /*0390*/  VIADD R4, R2, 0xff ;  /* 0x000000ff02047836 */ /* 0x000fe20000000000 */
[----:B--2---:R-:W-:-:S05]  /*03a0*/  LOP3.LUT R2, R29, 0x3f, RZ, 0xc0, !PT ;  /* 0x0000003f1d027812 */ /* 0x004fca00078ec0ff */
[----:B------:R-:W-:-:S04]  /*03b0*/  @P0 VIADD R7, R7, 0x1 ;  /* 0x0000000107070836 */ /* 0x000fc80000000000 */
[----:B------:R-:W-:Y:S01]  /*03c0*/  IMAD.MOV.U32 R6, RZ, RZ, R7 ;  /* 0x000000ffff067224 */ /* 0x000fe200078e0007 */
[----:B------:R-:W-:-:S03]  /*03d0*/  SHF.R.S32.HI R7, RZ, 0x1f, R4 ;  /* 0x0000001fff077819 */ /* 0x000fc60000011404 */
[----:B------:R-:W-:Y:S01]  /*03e0*/  @!P2 IMAD.MOV R6, RZ, RZ, -R6 ;  /* 0x000000ffff06a224 */ /* 0x000fe200078e0a06 */
[----:B------:R-:W-:Y:S02]  /*03f0*/  @!P1 LOP3.LUT R6, RZ, R0, RZ, 0x33, !PT ;  /* 0x00000000ff069212 */ /* 0x000fe400078e33ff */
[----:B------:R-:W-:-:S03]  /*0400*/  LEA.HI R7, R7, R4, RZ, 0x8 ;  /* 0x0000000407077211 */ /* 0x000fc600078f40ff */
[----:B------:R-:W-:Y:S02]  /*0410*/  IMAD.SHL.U32 R28, R6, 0x8, RZ ;  /* 0x00000008061c7824 */ /* 0x000fe400078e00ff */
[----:B------:R-:W-:-:S03]  /*0420*/  IMAD.MOV R6, RZ, RZ, -R6 ;  /* 0x000000ffff067224 */ /* 0x000fc600078e0a06 */
[----:B------:R-:W-:Y:S01]  /*0430*/  LEA.HI.SX32 R4, R7, -R28, 0x18 ;  /* 0x8000001c07047211 */ /* 0x000fe200078fc2ff */
[----:B------:R-:W-:Y:S02]  /*0440*/  IMAD R11, R0, R6, R5 ;  /* 0x00000006000b7224 */ /* 0x000fe400078e0205 */
[----:B------:R-:W-:Y:S01]  /*0450*/  IMAD.MOV.U32 R6, RZ, RZ, RZ ;  /* 0x000000ffff067224 */ /* 0x000fe200078e00ff */
[----:B------:R-:W-:-:S04]  /*0460*/  VIMNMX R4, PT, PT, R4, 0x8, PT ;  /* 0x0000000804047848 */ /* 0x000fc80003fe0100 */
[-C--:B------:R-:W-:Y:S02]  /*0470*/  IABS R10, R4.reuse ;  /* 0x00000004000a7213 */ /* 0x080fe40000000000 */
[----:B------:R-:W-:Y:S02]  /*0480*/  IABS R0, R4 ;  /* 0x0000000400007213 */ /* 0x000fe40000000000 */
[----:B------:R-:W0:Y:S08]  /*0490*/  I2F.RP R8, R10 ;  /* 0x0000000a00087306 */ /* 0x000e300000209400 */
[----:B0-----:R-:W0:Y:S02]  /*04a0*/  MUFU.RCP R8, R8 ;  /* 0x0000000800087308 */ /* 0x001e240000001000 */
[----:B0-----:R-:W-:-:S06]  /*04b0*/  VIADD R7, R8, 0xffffffe ;  /* 0x0ffffffe08077836 */ /* 0x001fcc0000000000 */
[----:B------:R-:W0:Y:S02]  /*04c0*/  F2I.FTZ.U32.TRUNC.NTZ R7, R7 ;  /* 0x0000000700077305 */ /* 0x000e24000021f000 */
[----:B0-----:R-:W-:-:S04]  /*04d0*/  IMAD.MOV R9, RZ, RZ, -R7 ;  /* 0x000000ffff097224 */ /* 0x001fc800078e0a07 */
[----:B------:R-:W-:Y:S01]  /*04e0*/  IMAD.MOV.U32 R5, RZ, RZ, R9 ;  /* 0x000000ffff057224 */ /* 0x000fe200078e0009 */
[----:B------:R-:W-:-:S03]  /*04f0*/  IABS R9, R11 ;  /* 0x0000000b00097213 */ /* 0x000fc60000000000 */
[----:B------:R-:W-:-:S04]  /*0500*/  IMAD R5, R5, R10, RZ ;  /* 0x0000000a05057224 */ /* 0x000fc800078e02ff */
[----:B------:R-:W-:-:S04]  /*0510*/  IMAD.HI.U32 R6, R7, R5, R6 ;  /* 0x0000000507067227 */ /* 0x000fc800078e0006 */
[----:B------:R-:W-:Y:S02]  /*0520*/  IMAD.MOV R5, RZ, RZ, -R0 ;  /* 0x000000ffff057224 */ /* 0x000fe400078e0a00 */
[----:B------:R-:W-:Y:S01]  /*0530*/  IMAD.HI.U32 R0, R6, R9, RZ ;  /* 0x0000000906007227 */ /* 0x000fe200078e00ff */
[----:B------:R-:W-:-:S03]  /*0540*/  CS2R R6, SRZ ;  /* 0x0000000000067805 */ /* 0x000fc6000001ff00 */
[----:B------:R-:W-:Y:S01]  /*0550*/  IMAD R5, R0, R5, R9 ;  /* 0x0000000500057224 */ /* 0x000fe200078e0209 */
[----:B------:R-:W-:-:S04]  /*0560*/  CS2R R8, SRZ ;  /* 0x0000000000087805 */ /* 0x000fc8000001ff00 */
[----:B------:R-:W-:-:S13]  /*0570*/  ISETP.GT.U32.AND P1, PT, R10, R5, PT ;  /* 0x000000050a00720c */ /* 0x000fda0003f24070 */
[----:B------:R-:W-:Y:S02]  /*0580*/  @!P1 IMAD.IADD R5, R5, 0x1, -R10 ;  /* 0x0000000105059824 */ /* 0x000fe400078e0a0a */
[----:B------:R-:W-:Y:S01]  /*0590*/  @!P1 VIADD R0, R0, 0x1 ;  /* 0x0000000100009836 */ /* 0x000fe20000000000 */
[----:B------:R-:W-:Y:S02]  /*05a0*/  ISETP.NE.AND P1, PT, R4, RZ, PT ;  /* 0x000000ff0400720c */ /* 0x000fe40003f25270 */
[----:B------:R-:W-:Y:S02]  /*05b0*/  ISETP.GE.U32.AND P0, PT, R5, R10, PT ;  /* 0x0000000a0500720c */ /* 0x000fe40003f06070 */
[----:B------:R-:W-:-:S04]  /*05c0*/  LOP3.LUT R5, R11, R4, RZ, 0x3c, !PT ;  /* 0x000000040b057212 */ /* 0x000fc800078e3cff */
[----:B------:R-:W-:-:S07]  /*05d0*/  ISETP.GE.AND P2, PT, R5, RZ, PT ;  /* 0x000000ff0500720c */ /* 0x000fce0003f46270 */
[----:B------:R-:W-:-:S06]  /*05e0*/  @P0 VIADD R0, R0, 0x1 ;  /* 0x0000000100000836 */ /* 0x000fcc0000000000 */
[----:B------:R-:W-:Y:S01]  /*05f0*/  @!P2 IMAD.MOV R0, RZ, RZ, -R0 ;  /* 0x000000ffff00a224 */ /* 0x000fe200078e0a00 */
[----:B------:R-:W-:-:S05]  /*0600*/  @!P1 LOP3.LUT R0, RZ, R4, RZ, 0x33, !PT ;  /* 0x00000004ff009212 */ /* 0x000fca00078e33ff */
[----:B------:R-:W-:Y:S02]  /*0610*/  IMAD.MOV R5, RZ, RZ, -R0 ;  /* 0x000000ffff057224 */ /* 0x000fe400078e0a00 */
[----:B------:R-:W-:Y:S02]  /*0620*/  IMAD.SHL.U32 R0, R0, 0x10, RZ ;  /* 0x0000001000007824 */ /* 0x000fe400078e00ff */
[----:B------:R-:W-:Y:S01]  /*0630*/  IMAD R5, R4, R5, R11 ;  /* 0x0000000504057224 */ /* 0x000fe200078e020b */
[----:B------:R-:W-:Y:S01]  /*0640*/  CS2R R10, SRZ ;  /* 0x00000000000a7805 */ /* 0x000fe2000001ff00 */
[C---:B------:R-:W-:Y:S01]  /*0650*/  VIADD R3, R0.reuse, 0x1 ;  /* 0x0000000100037836 */ /* 0x040fe20000000000 */
[----:B------:R-:W-:Y:S01]  /*0660*/  STL [R1+0xd30], R0 ;  /* 0x000d300001007387 */ /* 0x000fe20000100800 */
[----:B------:R-:W-:Y:S02]  /*0670*/  VIADD R29, R0, 0x2 ;  /* 0x00000002001d7836 */ /* 0x000fe40000000000 */
[----:B------:R-:W-:Y:S01]  /*0680*/  IMAD.IADD R28, R28, 0x1, R5 ;  /* 0x000000011c1c7824 */ /* 0x000fe200078e0205 */
[----:B------:R0:W-:Y:S01]  /*0690*/  STL [R1+0x4c], R3 ;  /* 0x00004c0301007387 */ /* 0x0001e20000100800 */
[----:B------:R-:W-:-:S03]  /*06a0*/  CS2R R4, SRZ ;  /* 0x0000000000047805 */ /* 0x000fc6000001ff00 */
[----:B------:R1:W-:Y:S01]  /*06b0*/  STL [R1+0x48], R29 ;  /* 0x0000481d01007387 */ /* 0x0003e20000100800 */
[C---:B0-----:R-:W-:Y:S02]  /*06c0*/  VIADD R3, R0.reuse, 0x3 ;  /* 0x0000000300037836 */ /* 0x041fe40000000000 */
[----:B-1----:R-:W-:-:S03]  /*06d0*/  VIADD R29, R0, 0x4 ;  /* 0x00000004001d7836 */ /* 0x002fc60000000000 */
[----:B------:R0:W-:Y:S04]  /*06e0*/  STL [R1+0x44], R3 ;  /* 0x0000440301007387 */ /* 0x0001e80000100800 */
        /* <DEDUP_REMOVED lines=17> */
[----:B0-----:R-:W-:Y:S02]  /*0800*/  IMAD R3, R28, 0x100, R2 ;  /* 0x000001001c037824 */ /* 0x001fe400078e0202 */
[C---:B------:R-:W-:Y:S02]  /*0810*/  VIADD R28, R0.reuse, 0xe ;  /* 0x0000000e001c7836 */ /* 0x040fe40000000000 */
[----:B------:R-:W-:Y:S01]  /*0820*/  VIADD R2, R3, 0x40 ;  /* 0x0000004003027836 */ /* 0x000fe20000000000 */
[----:B------:R-:W-:Y:S01]  /*0830*/  STL [R1+0xd50], R3 ;  /* 0x000d500301007387 */ /* 0x000fe20000100800 */
[----:B-1----:R-:W-:-:S02]  /*0840*/  VIADD R29, R0, 0xd ;  /* 0x0000000d001d7836 */ /* 0x002fc40000000000 */
[----:B------:R-:W-:Y:S01]  /*0850*/  VIADD R0, R0, 0xf ;  /* 0x0000000f00007836 */ /* 0x000fe20000000000 */
[----:B------:R0:W-:Y:S02]  /*0860*/  STL [R1+0xd54], R2 ;  /* 0x000d540201007387 */ /* 0x0001e40000100800 */
[C---:B0-----:R-:W-:Y:S02]  /*0870*/  VIADD R2, R3.reuse, 0x80 ;  /* 0x0000008003027836 */ /* 0x041fe40000000000 */
[----:B------:R-:W-:-:S03]  /*0880*/  VIADD R3, R3, 0xc0 ;  /* 0x000000c003037836 */ /* 0x000fc60000000000 */
[----:B------:R0:W-:Y:S04]  /*0890*/  STL [R1+0xd5c], R2 ;  /* 0x000d5c0201007387 */ /* 0x0001e80000100800 */
[----:B0-----:R0:W5:Y:S04]  /*08a0*/  LDL.LU R2, [R1+0xd6c] ;  /* 0x000d6c0001027983 */ /* 0x0011680000300800 */
[----:B------:R1:W-:Y:S04]  /*08b0*/  STL [R1+0xd58], R3 ;  /* 0x000d580301007387 */ /* 0x0003e80000100800 */
[----:B-1----:R0:W5:Y:S01]  /*08c0*/  LDL.LU R3, [R1+0xd68] ;  /* 0x000d680001037983 */ /* 0x0021620000300800 */
[----:B----4-:R-:W-:Y:S05]  /*08d0*/  BRA.U !UP0, `(.L_x_0) ;  /* 0x000001d908d47547 */ /* 0x010fea000b800000 */
[----:B------:R-:W2:Y:S04]  /*08e0*/  LDL R21, [R1+0xd50] ;  /* 0x000d500001157983 */ /* 0x000ea80000100800 */
[----:B------:R-:W3:Y:S04]  /*08f0*/  LDL R22, [R1+0xd54] ;  /* 0x000d540001167983 */ /* 0x000ee80000100800 */
[----:B------:R-:W4:Y:S04]  /*0900*/  LDL R25, [R1+0xd5c] ;  /* 0x000d5c0001197983 */ /* 0x000f280000100800 */
[----:B------:R-:W4:Y:S01]  /*0910*/  LDL R26, [R1+0xd58] ;  /* 0x000d5800011a7983 */ /* 0x000f220000100800 */
[----:B-----5:R-:W-:-:S02]  /*0920*/  IABS R9, R2 ;  /* 0x0000000200097213 */ /* 0x020fc40000000000 */
[----:B------:R-:W-:Y:S01]  /*0930*/  IABS R8, R3 ;  /* 0x0000000300087213 */ /* 0x000fe20000000000 */
[----:B------:R-:W4:Y:S01]  /*0940*/  LDL.LU R23, [R1+0x20] ;  /* 0x0000200001177983 */ /* 0x000f220000300800 */
[----:B------:R-:W-:Y:S01]  /*0950*/  IMAD.MOV.U32 R4, RZ, RZ, RZ ;  /* 0x000000ffff047224 */ /* 0x000fe200078e00ff */
[----:B------:R-:W-:Y:S01]  /*0960*/  ISETP.GE.AND P4, PT, R0, RZ, PT ;  /* 0x000000ff0000720c */ /* 0x000fe20003f86270 */
[----:B------:R-:W1:Y:S01]  /*0970*/  LDCU UR6, c[0x0][0x3ac] ;  /* 0x00007580ff0677ac */ /* 0x000e620008000800 */
[----:B------:R-:W4:Y:S01]  /*0980*/  LDL R24, [R1+0x28] ;  /* 0x0000280001187983 */ /* 0x000f220000100800 */
[----:B------:R-:W0:Y:S03]  /*0990*/  LDCU.128 UR12, c[0x0][0x380] ;  /* 0x00007000ff0c77ac */ /* 0x000e260008000c00 */
[----:B------:R-:W4:Y:S01]  /*09a0*/  LDL.LU R27, [R1+0x24] ;  /* 0x00002400011b7983 */ /* 0x000f220000300800 */
[----:B------:R-:W0:Y:S01]  /*09b0*/  I2F.RP R7, R9 ;  /* 0x0000000900077306 */ /* 0x000e220000209400 */
[----:B------:R-:W1:Y:S02]  /*09c0*/  LDCU UR10, c[0x0][0x3b0] ;  /* 0x00007600ff0a77ac */ /* 0x000e640008000800 */
[----:B------:R-:W-:Y:S01]  /*09d0*/  STL [R1+0xd7c], R3 ;  /* 0x000d7c0301007387 */ /* 0x000fe20000100800 */
[----:B------:R-:W1:Y:S04]  /*09e0*/  LDCU UR7, c[0x0][0x3a4] ;  /* 0x00007480ff0777ac */ /* 0x000e680008000800 */
[----:B------:R-:W1:Y:S08]  /*09f0*/  I2F.RP R11, R8 ;  /* 0x00000008000b7306 */ /* 0x000e700000209400 */
[----:B0-----:R-:W0:Y:S08]  /*0a00*/  MUFU.RCP R7, R7 ;  /* 0x0000000700077308 */ /* 0x001e300000001000 */
[----:B-1----:R-:W1:Y:S01]  /*0a10*/  MUFU.RCP R6, R11 ;  /* 0x0000000b00067308 */ /* 0x002e620000001000 */
[----:B0-----:R-:W-:-:S07]  /*0a20*/  VIADD R5, R7, 0xffffffe ;  /* 0x0ffffffe07057836 */ /* 0x001fce0000000000 */
[----:B------:R-:W0:Y:S01]  /*0a30*/  F2I.FTZ.U32.TRUNC.NTZ R5, R5 ;  /* 0x0000000500057305 */ /* 0x000e22000021f000 */
[----:B-1----:R-:W-:-:S07]  /*0a40*/  VIADD R6, R6, 0xffffffe ;  /* 0x0ffffffe06067836 */ /* 0x002fce0000000000 */
[----:B------:R-:W1:Y:S01]  /*0a50*/  F2I.FTZ.U32.TRUNC.NTZ R7, R6 ;  /* 0x0000000600077305 */ /* 0x000e62000021f000 */
[----:B0-----:R-:W-:-:S04]  /*0a60*/  IMAD.MOV R15, RZ, RZ, -R5 ;  /* 0x000000ffff0f7224 */ /* 0x001fc800078e0a05 */
[----:B------:R-:W-:-:S04]  /*0a70*/  IMAD R15, R15, R9, RZ ;  /* 0x000000090f0f7224 */ /* 0x000fc800078e02ff */
[----:B------:R-:W-:-:S04]  /*0a80*/  IMAD.HI.U32 R15, R5, R15, R4 ;  /* 0x0000000f050f7227 */ /* 0x000fc800078e0004 */
[----:B-1----:R-:W-:-:S04]  /*0a90*/  IMAD.MOV R12, RZ, RZ, -R7 ;  /* 0x000000ffff0c7224 */ /* 0x002fc800078e0a07 */
[----:B------:R-:W-:Y:S01]  /*0aa0*/  IMAD R12, R12, R8, RZ ;  /* 0x000000080c0c7224 */ /* 0x000fe200078e02ff */
[----:B--2---:R-:W-:Y:S02]  /*0ab0*/  IABS R10, R21 ;  /* 0x00000015000a7213 */ /* 0x004fe40000000000 */
[----:B------:R-:W-:Y:S02]  /*0ac0*/  ISETP.GE.AND P6, PT, R21, RZ, PT ;  /* 0x000000ff1500720c */ /* 0x000fe40003fc6270 */
[----:B---3--:R-:W-:Y:S01]  /*0ad0*/  IABS R4, R22 ;  /* 0x0000001600047213 */ /* 0x008fe20000000000 */
[C---:B------:R-:W-:Y:S01]  /*0ae0*/  IMAD.HI.U32 R11, R15.reuse, R10, RZ ;  /* 0x0000000a0f0b7227 */ /* 0x040fe200078e00ff */
[----:B------:R-:W-:Y:S02]  /*0af0*/  ISETP.GE.AND P5, PT, R22, RZ, PT ;  /* 0x000000ff1600720c */ /* 0x000fe40003fa6270 */
[----:B----4-:R-:W-:Y:S01]  /*0b00*/  IABS R6, R25 ;  /* 0x0000001900067213 */ /* 0x010fe20000000000 */
[----:B------:R-:W-:Y:S01]  /*0b10*/  IMAD.HI.U32 R13, R15, R4, RZ ;  /* 0x000000040f0d7227 */ /* 0x000fe200078e00ff */
[----:B------:R-:W-:-:S03]  /*0b20*/  IABS R5, R26 ;  /* 0x0000001a00057213 */ /* 0x000fc60000000000 */
[----:B------:R-:W-:-:S04]  /*0b30*/  IMAD.HI.U32 R14, R15, R6, RZ ;  /* 0x000000060f0e7227 */ /* 0x000fc800078e00ff */
[----:B------:R-:W-:-:S04]  /*0b40*/  IMAD.HI.U32 R15, R15, R5, RZ ;  /* 0x000000050f0f7227 */ /* 0x000fc800078e00ff */
[----:B------:R-:W-:Y:S02]  /*0b50*/  IMAD.MOV R11, RZ, RZ, -R11 ;  /* 0x000000ffff0b7224 */ /* 0x000fe400078e0a0b */
[----:B------:R-:W-:Y:S02]  /*0b60*/  IMAD.MOV R13, RZ, RZ, -R13 ;  /* 0x000000ffff0d7224 */ /* 0x000fe400078e0a0d */
[----:B------:R-:W-:Y:S02]  /*0b70*/  IMAD.MOV R14, RZ, RZ, -R14 ;  /* 0x000000ffff0e7224 */ /* 0x000fe400078e0a0e */
[----:B------:R-:W-:Y:S02]  /*0b80*/  IMAD.MOV R15, RZ, RZ, -R15 ;  /* 0x000000ffff0f7224 */ /* 0x000fe400078e0a0f */
[C---:B------:R-:W-:Y:S02]  /*0b90*/  IMAD R10, R9.reuse, R11, R10 ;  /* 0x0000000b090a7224 */ /* 0x040fe400078e020a */
[----:B------:R-:W-:-:S02]  /*0ba0*/  IMAD R4, R9, R13, R4 ;  /* 0x0000000d09047224 */ /* 0x000fc400078e0204 */
[C---:B------:R-:W-:Y:S01]  /*0bb0*/  IMAD R14, R9.reuse, R14, R6 ;  /* 0x0000000e090e7224 */ /* 0x040fe200078e0206 */
[C---:B------:R-:W-:Y:S01]  /*0bc0*/  ISETP.GT.U32.AND P0, PT, R9.reuse, R10, PT ;  /* 0x0000000a0900720c */ /* 0x040fe20003f04070 */
[C---:B------:R-:W-:Y:S01]  /*0bd0*/  IMAD R15, R9.reuse, R15, R5 ;  /* 0x0000000f090f7224 */ /* 0x040fe200078e0205 */
[C---:B------:R-:W-:Y:S01]  /*0be0*/  ISETP.GT.U32.AND P1, PT, R9.reuse, R4, PT ;  /* 0x000000040900720c */ /* 0x040fe20003f24070 */
[----:B------:R-:W-:Y:S01]  /*0bf0*/  IMAD.MOV.U32 R6, RZ, RZ, RZ ;  /* 0x000000ffff067224 */ /* 0x000fe200078e00ff */
[C---:B------:R-:W-:Y:S02]  /*0c00*/  ISETP.GT.U32.AND P2, PT, R9.reuse, R14, PT ;  /* 0x0000000e0900720c */ /* 0x040fe40003f44070 */
[----:B------:R-:W-:Y:S01]  /*0c10*/  ISETP.GT.U32.AND P3, PT, R9, R15, PT ;  /* 0x0000000f0900720c */ /* 0x000fe20003f64070 */
[----:B------:R-:W-:Y:S01]  /*0c20*/  IMAD.HI.U32 R6, R7, R12, R6 ;  /* 0x0000000c07067227 */ /* 0x000fe200078e0006 */
[----:B------:R-:W-:Y:S02]  /*0c30*/  IABS R5, R0 ;  /* 0x0000000000057213 */ /* 0x000fe40000000000 */
[----:B------:R-:W-:-:S03]  /*0c40*/  IABS R0, R28 ;  /* 0x0000001c00007213 */ /* 0x000fc60000000000 */
[--C-:B------:R-:W-:Y:S02]  /*0c50*/  @!P0 IMAD.IADD R10, R10, 0x1, -R9.reuse ;  /* 0x000000010a0a8824 */ /* 0x100fe400078e0a09 */
[--C-:B------:R-:W-:Y:S02]  /*0c60*/  @!P1 IMAD.IADD R4, R4, 0x1, -R9.reuse ;  /* 0x0000000104049824 */ /* 0x100fe400078e0a09 */
[--C-:B------:R-:W-:Y:S01]  /*0c70*/  @!P2 IMAD.IADD R14, R14, 0x1, -R9.reuse ;  /* 0x000000010e0ea824 */ /* 0x100fe200078e0a09 */
[----:B------:R-:W-:Y:S01]  /*0c80*/  ISETP.GT.U32.AND P0, PT, R9, R10, PT ;  /* 0x0000000a0900720c */ /* 0x000fe20003f04070 */
[----:B------:R-:W-:Y:S01]  /*0c90*/  @!P3 IMAD.IADD R15, R15, 0x1, -R9 ;  /* 0x000000010f0fb824 */ /* 0x000fe200078e0a09 */
[C---:B------:R-:W-:Y:S01]  /*0ca0*/  ISETP.GT.U32.AND P1, PT, R9.reuse, R4, PT ;  /* 0x000000040900720c */ /* 0x040fe20003f24070 */
[----:B------:R-:W-:Y:S01]  /*0cb0*/  IMAD.HI.U32 R7, R6, R5, RZ ;  /* 0x0000000506077227 */ /* 0x000fe200078e00ff */
[C---:B------:R-:W-:Y:S02]  /*0cc0*/  ISETP.GT.U32.AND P2, PT, R9.reuse, R14, PT ;  /* 0x0000000e0900720c */ /* 0x040fe40003f44070 */
[----:B------:R-:W-:Y:S01]  /*0cd0*/  ISETP.GT.U32.AND P3, PT, R9, R15, PT ;  /* 0x0000000f0900720c */ /* 0x000fe20003f64070 */
[----:B------:R-:W-:-:S02]  /*0ce0*/  IMAD.MOV R7, RZ, RZ, -R7 ;  /* 0x000000ffff077224 */ /* 0x000fc400078e0a07 */
[----:B------:R-:W-:-:S04]  /*0cf0*/  IMAD.HI.U32 R12, R6, R0, RZ ;  /* 0x00000000060c7227 */ /* 0x000fc800078e00ff */
[--C-:B------:R-:W-:Y:S02]  /*0d00*/  @!P0 IMAD.IADD R10, R10, 0x1, -R9.reuse ;  /* 0x000000010a0a8824 */ /* 0x100fe400078e0a09 */
[--C-:B------:R-:W-:Y:S01]  /*0d10*/  @!P1 IMAD.IADD R4, R4, 0x1, -R9.reuse ;  /* 0x0000000104049824 */ /* 0x100fe200078e0a09 */
[----:B------:R-:W-:Y:S01]  /*0d20*/  ISETP.GE.AND P1, PT, R29, RZ, PT ;  /* 0x000000ff1d00720c */ /* 0x000fe20003f26270 */
[--C-:B------:R-:W-:Y:S01]  /*0d30*/  @!P2 IMAD.IADD R14, R14, 0x1, -R9.reuse ;  /* 0x000000010e0ea824 */ /* 0x100fe200078e0a09 */
[----:B------:R-:W-:Y:S01]  /*0d40*/  ISETP.GE.AND P2, PT, R23, RZ, PT ;  /* 0x000000ff1700720c */ /* 0x000fe20003f46270 */
[----:B------:R-:W-:Y:S01]  /*0d50*/  @!P3 IMAD.IADD R15, R15, 0x1, -R9 ;  /* 0x000000010f0fb824 */ /* 0x000fe200078e0a09 */
[----:B------:R-:W-:Y:S01]  /*0d60*/  IABS R9, R23 ;  /* 0x0000001700097213 */ /* 0x000fe20000000000 */
[----:B------:R-:W-:Y:S01]  /*0d70*/  @!P6 IMAD.MOV R10, RZ, RZ, -R10 ;  /* 0x000000ffff0ae224 */ /* 0x000fe200078e0a0a */
[----:B------:R-:W-:Y:S01]  /*0d80*/  ISETP.GE.AND P6, PT, R25, RZ, PT ;  /* 0x000000ff1900720c */ /* 0x000fe20003fc6270 */
[----:B------:R-:W-:Y:S01]  /*0d90*/  IMAD.MOV.U32 R23, RZ, RZ, R4 ;  /* 0x000000ffff177224 */ /* 0x000fe200078e0004 */
[----:B------:R-:W-:Y:S01]  /*0da0*/  ISETP.GE.AND P3, PT, R28, RZ, PT ;  /* 0x000000ff1c00720c */ /* 0x000fe20003f66270 */
[----:B------:R-:W-:-:S04]  /*0db0*/  IMAD.HI.U32 R4, R6, R9, RZ ;  /* 0x0000000906047227 */ /* 0x000fc800078e00ff */
[----:B------:R-:W-:Y:S01]  /*0dc0*/  @!P5 IMAD.MOV R23, RZ, RZ, -R23 ;  /* 0x000000ffff17d224 */ /* 0x000fe200078e0a17 */
[----:B------:R-:W-:Y:S01]  /*0dd0*/  ISETP.GE.AND P5, PT, R26, RZ, PT ;  /* 0x000000ff1a00720c */ /* 0x000fe20003fa6270 */
[----:B------:R-:W-:Y:S01]  /*0de0*/  IMAD.MOV R4, RZ, RZ, -R4 ;  /* 0x000000ffff047224 */ /* 0x000fe200078e0a04 */
[----:B------:R-:W-:Y:S01]  /*0df0*/  LOP3.LUT R25, RZ, R2, RZ, 0x33, !PT ;  /* 0x00000002ff197212 */ /* 0x000fe200078e33ff */
[----:B------:R-:W2:Y:S01]  /*0e00*/  LDL.LU R26, [R1+0x38] ;  /* 0x00003800011a7983 */ /* 0x000ea20000300800 */
[----:B------:R-:W-:Y:S01]  /*0e10*/  IMAD R7, R8, R7, R5 ;  /* 0x0000000708077224 */ /* 0x000fe200078e0205 */
[----:B------:R-:W-:Y:S01]  /*0e20*/  IABS R5, R29 ;  /* 0x0000001d00057213 */ /* 0x000fe20000000000 */
[----:B------:R-:W-:Y:S01]  /*0e30*/  @!P6 IMAD.MOV R14, RZ, RZ, -R14 ;  /* 0x000000ffff0ee224 */ /* 0x000fe200078e0a0e */
[----:B------:R-:W-:Y:S01]  /*0e40*/  ISETP.NE.AND P6, PT, R2, RZ, PT ;  /* 0x000000ff0200720c */ /* 0x000fe20003fc5270 */
[----:B------:R-:W-:Y:S01]  /*0e50*/  IMAD R4, R8, R4, R9 ;  /* 0x0000000408047224 */ /* 0x000fe200078e0209 */
[----:B------:R-:W-:Y:S01]  /*0e60*/  IABS R9, R24 ;  /* 0x0000001800097213 */ /* 0x000fe20000000000 */
[----:B------:R-:W-:Y:S01]  /*0e70*/  IMAD.HI.U32 R11, R6, R5, RZ ;  /* 0x00000005060b7227 */ /* 0x000fe200078e00ff */
[----:B------:R-:W-:-:S02]  /*0e80*/  SEL R22, R25, R10, !P6 ;  /* 0x0000000a19167207 */ /* 0x000fc40007000000 */
[C---:B------:R-:W-:Y:S01]  /*0e90*/  SEL R23, R25.reuse, R23, !P6 ;  /* 0x0000001719177207 */ /* 0x040fe20007000000 */
[----:B------:R-:W-:Y:S01]  /*0ea0*/  @!P5 IMAD.MOV R15, RZ, RZ, -R15 ;  /* 0x000000ffff0fd224 */ /* 0x000fe200078e0a0f */
[C---:B------:R-:W-:Y:S01]  /*0eb0*/  SEL R24, R25.reuse, R14, !P6 ;  /* 0x0000000e19187207 */ /* 0x040fe20007000000 */
[----:B------:R-:W-:Y:S01]  /*0ec0*/  STL [R1+0xd80], R22 ;  /* 0x000d801601007387 */ /* 0x000fe20000100800 */
[----:B------:R-:W-:Y:S01]  /*0ed0*/  ISETP.GT.U32.AND P0, PT, R8, R7, PT ;  /* 0x000000070800720c */ /* 0x000fe20003f04070 */
[----:B------:R-:W-:Y:S01]  /*0ee0*/  IMAD.MOV R12, RZ, RZ, -R12 ;  /* 0x000000ffff0c7224 */ /* 0x000fe200078e0a0c */
[----:B------:R-:W-:Y:S01]  /*0ef0*/  SEL R25, R25, R15, !P6 ;  /* 0x0000000f19197207 */ /* 0x000fe20007000000 */
[----:B------:R0:W-:Y:S04]  /*0f00*/  STL [R1+0xd84], R23 ;  /* 0x000d841701007387 */ /* 0x0001e80000100800 */
[----:B0-----:R-:W3:Y:S04]  /*0f10*/  LDL.LU R23, [R1+0x34] ;  /* 0x0000340001177983 */ /* 0x001ee80000300800 */
[----:B------:R0:W-:Y:S04]  /*0f20*/  STL [R1+0xd88], R24 ;  /* 0x000d881801007387 */ /* 0x0001e80000100800 */
[----:B0-----:R-:W4:Y:S04]  /*0f30*/  LDL.LU R24, [R1+0x30] ;  /* 0x0000300001187983 */ /* 0x001f280000300800 */
[----:B------:R0:W-:Y:S04]  /*0f40*/  STL [R1+0xd8c], R25 ;  /* 0x000d8c1901007387 */ /* 0x0001e80000100800 */
[----:B0-----:R-:W4:Y:S04]  /*0f50*/  LDL.LU R25, [R1+0x2c] ;  /* 0x00002c0001197983 */ /* 0x001f280000300800 */
[----:B------:R-:W4:Y:S04]  /*0f60*/  LDL R21, [R1+0x48] ;  /* 0x0000480001157983 */ /* 0x000f280000100800 */
[----:B------:R-:W4:Y:S04]  /*0f70*/  LDL.LU R22, [R1+0x3c] ;  /* 0x00003c0001167983 */ /* 0x000f280000300800 */
[----:B------:R-:W4:Y:S01]  /*0f80*/  LDL.LU R3, [R1+0x40] ;  /* 0x0000400001037983 */ /* 0x000f220000300800 */
[----:B------:R-:W-:-:S03]  /*0f90*/  @!P0 IMAD.IADD R7, R7, 0x1, -R8 ;  /* 0x0000000107078824 */ /* 0x000fc600078e0a08 */
[----:B------:R-:W4:Y:S02]  /*0fa0*/  LDL.LU R29, [R1+0x44] ;  /* 0x00004400011d7983 */ /* 0x000f240000300800 */
[----:B------:R-:W-:Y:S02]  /*0fb0*/  ISETP.GT.U32.AND P0, PT, R8, R7, PT ;  /* 0x000000070800720c */ /* 0x000fe40003f04070 */
[----:B------:R-:W-:Y:S01]  /*0fc0*/  IABS R2, R27 ;  /* 0x0000001b00027213 */ /* 0x000fe20000000000 */
[----:B------:R-:W4:Y:S04]  /*0fd0*/  LDL.LU R28, [R1+0x4c] ;  /* 0x00004c00011c7983 */ /* 0x000f280000300800 */
[----:B------:R-:W-:-:S06]  /*0fe0*/  IMAD.MOV.U32 R13, RZ, RZ, R2 ;  /* 0x000000ffff0d7224 */ /* 0x000fcc00078e0002 */
[----:B------:R-:W-:Y:S01]  /*0ff0*/  @!P0 IMAD.IADD R7, R7, 0x1, -R8 ;  /* 0x0000000107078824 */ /* 0x000fe200078e0a08 */
[----:B------:R-:W-:Y:S02]  /*1000*/  ISETP.GE.AND P0, PT, R27, RZ, PT ;  /* 0x000000ff1b00720c */ /* 0x000fe40003f06270 */
[----:B------:R-:W4:Y:S01]  /*1010*/  LDL R27, [R1+0xd30] ;  /* 0x000d3000011b7983 */ /* 0x000f220000100800 */
[----:B------:R-:W-:-:S04]  /*1020*/  IMAD.MOV.U32 R2, RZ, RZ, R7 ;  /* 0x000000ffff027224 */ /* 0x000fc800078e0007 */
[----:B------:R-:W-:-:S05]  /*1030*/  @!P4 IMAD.MOV R2, RZ, RZ, -R2 ;  /* 0x000000ffff02c224 */ /* 0x000fca00078e0a02 */
[----:B------:R0:W-:Y:S04]  /*1040*/  STL [R1+0xd90], R2 ;  /* 0x000d900201007387 */ /* 0x0001e80000100800 */
[----:B0-----:R-:W4:Y:S01]  /*1050*/  LDL.LU R2, [R1+0x28] ;  /* 0x0000280001027983 */ /* 0x001f220000300800 */
[----:B------:R-:W-:-:S04]  /*1060*/  IMAD.MOV R11, RZ, RZ, -R11 ;  /* 0x000000ffff0b7224 */ /* 0x000fc800078e0a0b */
[----:B------:R-:W-:-:S05]  /*1070*/  IMAD R5, R8, R11, R5 ;  /* 0x0000000b08057224 */ /* 0x000fca00078e0205 */
[C---:B------:R-:W-:Y:S01]  /*1080*/  ISETP.GT.U32.AND P6, PT, R8.reuse, R5, PT ;  /* 0x000000050800720c */ /* 0x040fe20003fc4070 */
[C---:B------:R-:W-:Y:S01]  /*1090*/  IMAD R0, R8.reuse, R12, R0 ;  /* 0x0000000c08007224 */ /* 0x040fe200078e0200 */
[----:B------:R-:W-:-:S04]  /*10a0*/  ISETP.GT.U32.AND P4, PT, R8, R4, PT ;  /* 0x000000040800720c */ /* 0x000fc80003f84070 */
[----:B------:R-:W-:Y:S01]  /*10b0*/  ISETP.GT.U32.AND P5, PT, R8, R0, PT ;  /* 0x000000000800720c */ /* 0x000fe20003fa4070 */
[----:B------:R-:W-:-:S06]  /*10c0*/  IMAD.HI.U32 R14, R6, R9, RZ ;  /* 0x00000009060e7227 */ /* 0x000fcc00078e00ff */
[----:B------:R-:W-:-:S05]  /*10d0*/  @!P6 IMAD.IADD R5, R5, 0x1, -R8 ;  /* 0x000000010505e824 */ /* 0x000fca00078e0a08 */
[----:B------:R-:W-:Y:S01]  /*10e0*/  ISETP.GT.U32.AND P6, PT, R8, R5, PT ;  /* 0x000000050800720c */ /* 0x000fe20003fc4070 */
[--C-:B------:R-:W-:Y:S02]  /*10f0*/  @!P4 IMAD.IADD R4, R4, 0x1, -R8.reuse ;  /* 0x000000010404c824 */ /* 0x100fe400078e0a08 */
[----:B------:R-:W-:Y:S02]  /*1100*/  @!P5 IMAD.IADD R0, R0, 0x1, -R8 ;  /* 0x000000010000d824 */ /* 0x000fe400078e0a08 */
[----:B------:R-:W-:Y:S01]  /*1110*/  IMAD.MOV R14, RZ, RZ, -R14 ;  /* 0x000000ffff0e7224 */ /* 0x000fe200078e0a0e */
[----:B------:R-:W-:Y:S01]  /*1120*/  ISETP.GT.U32.AND P4, PT, R8, R4, PT ;  /* 0x000000040800720c */ /* 0x000fe20003f84070 */
[----:B------:R-:W-:Y:S01]  /*1130*/  IMAD.HI.U32 R7, R6, R13, RZ ;  /* 0x0000000d06077227 */ /* 0x000fe200078e00ff */
[----:B------:R-:W-:-:S03]  /*1140*/  ISETP.GT.U32.AND P5, PT, R8, R0, PT ;  /* 0x000000000800720c */ /* 0x000fc60003fa4070 */
[C---:B------:R-:W-:Y:S02]  /*1150*/  IMAD R14, R8.reuse, R14, R9 ;  /* 0x0000000e080e7224 */ /* 0x040fe400078e0209 */
[----:B------:R-:W-:Y:S02]  /*1160*/  @!P6 IMAD.IADD R5, R5, 0x1, -R8 ;  /* 0x000000010505e824 */ /* 0x000fe400078e0a08 */
[----:B------:R-:W-:Y:S01]  /*1170*/  IMAD.MOV R7, RZ, RZ, -R7 ;  /* 0x000000ffff077224 */ /* 0x000fe200078e0a07 */
[----:B------:R-:W-:-:S03]  /*1180*/  ISETP.GT.U32.AND P6, PT, R8, R14, PT ;  /* 0x0000000e0800720c */ /* 0x000fc60003fc4070 */
[----:B------:R-:W-:Y:S02]  /*1190*/  IMAD R13, R8, R7, R13 ;  /* 0x00000007080d7224 */ /* 0x000fe400078e020d */
[--C-:B------:R-:W-:Y:S02]  /*11a0*/  @!P4 IMAD.IADD R4, R4, 0x1, -R8.reuse ;  /* 0x000000010404c824 */ /* 0x100fe400078e0a08 */
[----:B------:R-:W-:Y:S01]  /*11b0*/  @!P5 IMAD.IADD R0, R0, 0x1, -R8 ;  /* 0x000000010000d824 */ /* 0x000fe200078e0a08 */
[----:B------:R-:W-:-:S05]  /*11c0*/  ISETP.GT.U32.AND P5, PT, R8, R13, PT ;  /* 0x0000000d0800720c */ /* 0x000fca0003fa4070 */
[----:B------:R-:W-:-:S05]  /*11d0*/  @!P6 IMAD.IADD R14, R14, 0x1, -R8 ;  /* 0x000000010e0ee824 */ /* 0x000fca00078e0a08 */
[----:B------:R-:W-:-:S03]  /*11e0*/  ISETP.GT.U32.AND P6, PT, R8, R14, PT ;  /* 0x0000000e0800720c */ /* 0x000fc60003fc4070 */
[----:B------:R-:W-:-:S05]  /*11f0*/  @!P5 IMAD.IADD R13, R13, 0x1, -R8 ;  /* 0x000000010d0dd824 */ /* 0x000fca00078e0a08 */
[----:B------:R-:W-:-:S05]  /*1200*/  ISETP.GT.U32.AND P5, PT, R8, R13, PT ;  /* 0x0000000d0800720c */ /* 0x000fca0003fa4070 */
[----:B------:R-:W-:-:S08]  /*1210*/  @!P6 IMAD.IADD R14, R14, 0x1, -R8 ;  /* 0x000000010e0ee824 */ /* 0x000fd000078e0a08 */
[----:B------:R-:W-:Y:S02]  /*1220*/  @!P5 IMAD.IADD R13, R13, 0x1, -R8 ;  /* 0x000000010d0dd824 */ /* 0x000fe400078e0a08 */
[----:B------:R-:W-:Y:S02]  /*1230*/  @!P3 IMAD.MOV R0, RZ, RZ, -R0 ;  /* 0x000000ffff00b224 */ /* 0x000fe400078e0a00 */
[----:B------:R-:W-:Y:S01]  /*1240*/  @!P2 IMAD.MOV R4, RZ, RZ, -R4 ;  /* 0x000000ffff04a224 */ /* 0x000fe200078e0a04 */
[----:B--2---:R-:W-:Y:S02]  /*1250*/  IABS R17, R26 ;  /* 0x0000001a00117213 */ /* 0x004fe40000000000 */
[----:B---3--:R-:W-:Y:S02]  /*1260*/  IABS R16, R23 ;  /* 0x0000001700107213 */ /* 0x008fe40000000000 */
[----:B----4-:R-:W-:-:S05]  /*1270*/  IABS R15, R25 ;  /* 0x00000019000f7213 */ /* 0x010fca0000000000 */
[----:B------:R-:W-:-:S04]  /*1280*/  IMAD.HI.U32 R9, R6, R15, RZ ;  /* 0x0000000f06097227 */ /* 0x000fc800078e00ff */
[----:B------:R-:W-:-:S04]  /*1290*/  IMAD.MOV R9, RZ, RZ, -R9 ;  /* 0x000000ffff097224 */ /* 0x000fc800078e0a09 */
[----:B------:R-:W-:-:S05]  /*12a0*/  IMAD R15, R8, R9, R15 ;  /* 0x00000009080f7224 */ /* 0x000fca00078e020f */
[----:B------:R-:W-:Y:S02]  /*12b0*/  ISETP.GT.U32.AND P4, PT, R8, R15, PT ;  /* 0x0000000f0800720c */ /* 0x000fe40003f84070 */
[----:B------:R-:W-:Y:S01]  /*12c0*/  IABS R11, R24 ;  /* 0x00000018000b7213 */ /* 0x000fe20000000000 */
[----:B------:R-:W-:-:S04]  /*12d0*/  IMAD.HI.U32 R12, R6, R16, RZ ;  /* 0x00000010060c7227 */ /* 0x000fc800078e00ff */
[----:B------:R-:W-:-:S04]  /*12e0*/  IMAD.HI.U32 R7, R6, R11, RZ ;  /* 0x0000000b06077227 */ /* 0x000fc800078e00ff */
[----:B------:R-:W-:Y:S02]  /*12f0*/  IMAD.MOV R7, RZ, RZ, -R7 ;  /* 0x000000ffff077224 */ /* 0x000fe400078e0a07 */
[----:B------:R-:W-:Y:S02]  /*1300*/  @!P4 IMAD.IADD R15, R15, 0x1, -R8 ;  /* 0x000000010f0fc824 */ /* 0x000fe400078e0a08 */
[----:B------:R-:W-:Y:S01]  /*1310*/  IMAD.MOV R12, RZ, RZ, -R12 ;  /* 0x000000ffff0c7224 */ /* 0x000fe200078e0a0c */
[----:B------:R-:W-:Y:S01]  /*1320*/  IABS R10, R22 ;  /* 0x00000016000a7213 */ /* 0x000fe20000000000 */
[C---:B------:R-:W-:Y:S01]  /*1330*/  IMAD R11, R8.reuse, R7, R11 ;  /* 0x00000007080b7224 */ /* 0x040fe200078e020b */
[C---:B------:R-:W-:Y:S01]  /*1340*/  ISETP.GT.U32.AND P4, PT, R8.reuse, R15, PT ;  /* 0x0000000f0800720c */ /* 0x040fe20003f84070 */
[----:B------:R-:W-:Y:S01]  /*1350*/  IMAD R16, R8, R12, R16 ;  /* 0x0000000c08107224 */ /* 0x000fe200078e0210 */
[----:B------:R-:W-:Y:S01]  /*1360*/  IABS R9, R3 ;  /* 0x0000000300097213 */ /* 0x000fe20000000000 */
[----:B------:R-:W-:-:S03]  /*1370*/  IMAD.HI.U32 R7, R6, R17, RZ ;  /* 0x0000001106077227 */ /* 0x000fc600078e00ff */
[----:B------:R-:W-:Y:S01]  /*1380*/  ISETP.GT.U32.AND P6, PT, R8, R16, PT ;  /* 0x000000100800720c */ /* 0x000fe20003fc4070 */
[----:B------:R-:W-:Y:S02]  /*1390*/  IMAD.MOV R7, RZ, RZ, -R7 ;  /* 0x000000ffff077224 */ /* 0x000fe400078e0a07 */
[----:B------:R-:W-:-:S04]  /*13a0*/  IMAD.HI.U32 R18, R6, R10, RZ ;  /* 0x0000000a06127227 */ /* 0x000fc800078e00ff */
[----:B------:R-:W-:-:S04]  /*13b0*/  IMAD.HI.U32 R12, R6, R9, RZ ;  /* 0x00000009060c7227 */ /* 0x000fc800078e00ff */
[C---:B------:R-:W-:Y:S01]  /*13c0*/  IMAD R17, R8.reuse, R7, R17 ;  /* 0x0000000708117224 */ /* 0x040fe200078e0211 */
[----:B------:R-:W-:Y:S01]  /*13d0*/  IABS R7, R29 ;  /* 0x0000001d00077213 */ /* 0x000fe20000000000 */
[----:B------:R-:W-:Y:S02]  /*13e0*/  IMAD.MOV R18, RZ, RZ, -R18 ;  /* 0x000000ffff127224 */ /* 0x000fe400078e0a12 */
[----:B------:R-:W-:Y:S02]  /*13f0*/  IMAD.MOV R12, RZ, RZ, -R12 ;  /* 0x000000ffff0c7224 */ /* 0x000fe400078e0a0c */
[----:B------:R-:W-:Y:S01]  /*1400*/  @!P4 IMAD.IADD R15, R15, 0x1, -R8 ;  /* 0x000000010f0fc824 */ /* 0x000fe200078e0a08 */
[C---:B------:R-:W-:Y:S01]  /*1410*/  ISETP.GT.U32.AND P4, PT, R8.reuse, R17, PT ;  /* 0x000000110800720c */ /* 0x040fe20003f84070 */
[C---:B------:R-:W-:Y:S01]  /*1420*/  IMAD R10, R8.reuse, R18, R10 ;  /* 0x00000012080a7224 */ /* 0x040fe200078e020a */
[C---:B------:R-:W-:Y:S01]  /*1430*/  ISETP.GT.U32.AND P5, PT, R8.reuse, R11, PT ;  /* 0x0000000b0800720c */ /* 0x040fe20003fa4070 */
[----:B------:R-:W-:-:S02]  /*1440*/  IMAD R9, R8, R12, R9 ;  /* 0x0000000c08097224 */ /* 0x000fc400078e0209 */
[----:B------:R-:W-:-:S04]  /*1450*/  IMAD.HI.U32 R18, R6, R7, RZ ;  /* 0x0000000706127227 */ /* 0x000fc800078e00ff */
[----:B------:R-:W-:Y:S01]  /*1460*/  @!P6 IMAD.IADD R16, R16, 0x1, -R8 ;  /* 0x000000011010e824 */ /* 0x000fe200078e0a08 */
[----:B------:R-:W-:Y:S01]  /*1470*/  ISETP.GT.U32.AND P6, PT, R8, R9, PT ;  /* 0x000000090800720c */ /* 0x000fe20003fc4070 */
[----:B------:R-:W-:-:S04]  /*1480*/  IMAD.MOV R18, RZ, RZ, -R18 ;  /* 0x000000ffff127224 */ /* 0x000fc800078e0a12 */
[C---:B------:R-:W-:Y:S02]  /*1490*/  IMAD R7, R8.reuse, R18, R7 ;  /* 0x0000001208077224 */ /* 0x040fe400078e0207 */
[--C-:B------:R-:W-:Y:S01]  /*14a0*/  @!P4 IMAD.IADD R17, R17, 0x1, -R8.reuse ;  /* 0x000000011111c824 */ /* 0x100fe200078e0a08 */
[----:B------:R-:W-:Y:S01]  /*14b0*/  IABS R19, R21 ;  /* 0x0000001500137213 */ /* 0x000fe20000000000 */
[--C-:B------:R-:W-:Y:S01]  /*14c0*/  @!P5 IMAD.IADD R11, R11, 0x1, -R8.reuse ;  /* 0x000000010b0bd824 */ /* 0x100fe200078e0a08 */
[C---:B------:R-:W-:Y:S02]  /*14d0*/  ISETP.GT.U32.AND P4, PT, R8.reuse, R7, PT ;  /* 0x000000070800720c */ /* 0x040fe40003f84070 */
[----:B------:R-:W-:Y:S01]  /*14e0*/  ISETP.GT.U32.AND P5, PT, R8, R10, PT ;  /* 0x0000000a0800720c */ /* 0x000fe20003fa4070 */
[----:B------:R-:W-:Y:S01]  /*14f0*/  @!P6 IMAD.IADD R9, R9, 0x1, -R8 ;  /* 0x000000010909e824 */ /* 0x000fe200078e0a08 */
[----:B------:R-:W-:Y:S01]  /*1500*/  ISETP.GE.AND P6, PT, R25, RZ, PT ;  /* 0x000000ff1900720c */ /* 0x000fe20003fc6270 */
[----:B------:R-:W-:Y:S01]  /*1510*/  IMAD.HI.U32 R20, R6, R19, RZ ;  /* 0x0000001306147227 */ /* 0x000fe200078e00ff */
[----:B------:R-:W-:-:S02]  /*1520*/  ISETP.GT.U32.AND P3, PT, R8, R11, PT ;  /* 0x0000000b0800720c */ /* 0x000fc40003f64070 */
[----:B------:R-:W-:Y:S02]  /*1530*/  IABS R12, R28 ;  /* 0x0000001c000c7213 */ /* 0x000fe40000000000 */
[----:B------:R-:W-:Y:S01]  /*1540*/  IABS R21, R27 ;  /* 0x0000001b00157213 */ /* 0x000fe20000000000 */
[----:B------:R-:W-:Y:S02]  /*1550*/  IMAD.MOV R20, RZ, RZ, -R20 ;  /* 0x000000ffff147224 */ /* 0x000fe400078e0a14 */
[----:B------:R-:W-:-:S04]  /*1560*/  IMAD.HI.U32 R18, R6, R12, RZ ;  /* 0x0000000c06127227 */ /* 0x000fc800078e00ff */
[----:B------:R-:W-:-:S04]  /*1570*/  IMAD.HI.U32 R6, R6, R21, RZ ;  /* 0x0000001506067227 */ /* 0x000fc800078e00ff */
[--C-:B------:R-:W-:Y:S02]  /*1580*/  @!P4 IMAD.IADD R7, R7, 0x1, -R8.reuse ;  /* 0x000000010707c824 */ /* 0x100fe400078e0a08 */
[C---:B------:R-:W-:Y:S01]  /*1590*/  IMAD R19, R8.reuse, R20, R19 ;  /* 0x0000001408137224 */ /* 0x040fe200078e0213 */
[----:B------:R-:W-:Y:S01]  /*15a0*/  ISETP.GT.U32.AND P2, PT, R8, R17, PT ;  /* 0x000000110800720c */ /* 0x000fe20003f44070 */
[----:B------:R-:W-:Y:S01]  /*15b0*/  @!P5 IMAD.IADD R10, R10, 0x1, -R8 ;  /* 0x000000010a0ad824 */ /* 0x000fe200078e0a08 */
[----:B------:R-:W-:Y:S01]  /*15c0*/  ISETP.GE.AND P5, PT, R2, RZ, PT ;  /* 0x000000ff0200720c */ /* 0x000fe20003fa6270 */
[----:B------:R-:W-:Y:S01]  /*15d0*/  IMAD.MOV R6, RZ, RZ, -R6 ;  /* 0x000000ffff067224 */ /* 0x000fe200078e0a06 */
[----:B------:R-:W2:Y:S01]  /*15e0*/  LDL.LU R2, [R1+0xd90] ;  /* 0x000d900001027983 */ /* 0x000ea20000300800 */
[C---:B------:R-:W-:Y:S01]  /*15f0*/  ISETP.GT.U32.AND P4, PT, R8.reuse, R7, PT ;  /* 0x000000070800720c */ /* 0x040fe20003f84070 */
[----:B------:R-:W-:Y:S01]  /*1600*/  @!P6 IMAD.MOV R15, RZ, RZ, -R15 ;  /* 0x000000ffff0fe224 */ /* 0x000fe200078e0a0f */
[----:B------:R-:W-:Y:S01]  /*1610*/  ISETP.GT.U32.AND P6, PT, R8, R19, PT ;  /* 0x000000130800720c */ /* 0x000fe20003fc4070 */
[----:B------:R-:W-:Y:S01]  /*1620*/  @!P3 IMAD.IADD R11, R11, 0x1, -R8 ;  /* 0x000000010b0bb824 */ /* 0x000fe200078e0a08 */
[----:B------:R-:W3:Y:S01]  /*1630*/  LDL.LU R25, [R1+0xd8c] ;  /* 0x000d8c0001197983 */ /* 0x000ee20000300800 */
[----:B------:R-:W-:Y:S01]  /*1640*/  ISETP.GE.AND P3, PT, R24, RZ, PT ;  /* 0x000000ff1800720c */ /* 0x000fe20003f66270 */
[----:B------:R-:W-:-:S02]  /*1650*/  IMAD R6, R8, R6, R21 ;  /* 0x0000000608067224 */ /* 0x000fc400078e0215 */
[----:B------:R-:W4:Y:S04]  /*1660*/  LDL.LU R24, [R1+0xd88] ;  /* 0x000d880001187983 */ /* 0x000f280000300800 */
[----:B------:R-:W2:Y:S01]  /*1670*/  LDL.LU R21, [R1+0x48] ;  /* 0x0000480001157983 */ /* 0x000ea20000300800 */
[--C-:B------:R-:W-:Y:S01]  /*1680*/  @!P2 IMAD.IADD R17, R17, 0x1, -R8.reuse ;  /* 0x000000011111a824 */ /* 0x100fe200078e0a08 */
[----:B------:R-:W-:Y:S01]  /*1690*/  ISETP.GE.AND P2, PT, R23, RZ, PT ;  /* 0x000000ff1700720c */ /* 0x000fe20003f46270 */
[--C-:B------:R-:W-:Y:S01]  /*16a0*/  @!P4 IMAD.IADD R7, R7, 0x1, -R8.reuse ;  /* 0x000000010707c824 */ /* 0x100fe200078e0a08 */
[----:B------:R-:W3:Y:S01]  /*16b0*/  LDL.LU R23, [R1+0xd84] ;  /* 0x000d840001177983 */ /* 0x000ee20000300800 */
[----:B------:R-:W-:Y:S01]  /*16c0*/  ISETP.GE.AND P4, PT, R22, RZ, PT ;  /* 0x000000ff1600720c */ /* 0x000fe20003f86270 */
[----:B------:R-:W-:Y:S01]  /*16d0*/  @!P6 IMAD.IADD R19, R19, 0x1, -R8 ;  /* 0x000000011313e824 */ /* 0x000fe200078e0a08 */
[----:B------:R-:W-:Y:S01]  /*16e0*/  ISETP.GE.AND P6, PT, R3, RZ, PT ;  /* 0x000000ff0300720c */ /* 0x000fe20003fc6270 */
[----:B------:R-:W3:Y:S04]  /*16f0*/  LDL.LU R22, [R1+0xd80] ;  /* 0x000d800001167983 */ /* 0x000ee80000300800 */
[----:B------:R-:W3:Y:S01]  /*1700*/  LDL.LU R3, [R1+0xd7c] ;  /* 0x000d7c0001037983 */ /* 0x000ee20000300800 */
[----:B------:R-:W-:Y:S01]  /*1710*/  @!P5 IMAD.MOV R14, RZ, RZ, -R14 ;  /* 0x000000ffff0ed224 */ /* 0x000fe200078e0a0e */
[C---:B------:R-:W-:Y:S01]  /*1720*/  ISETP.GT.U32.AND P5, PT, R8.reuse, R9, PT ;  /* 0x000000090800720c */ /* 0x040fe20003fa4070 */
[----:B------:R-:W-:Y:S01]  /*1730*/  @!P1 IMAD.MOV R5, RZ, RZ, -R5 ;  /* 0x000000ffff059224 */ /* 0x000fe200078e0a05 */
[C---:B------:R-:W-:Y:S01]  /*1740*/  ISETP.GT.U32.AND P1, PT, R8.reuse, R16, PT ;  /* 0x000000100800720c */ /* 0x040fe20003f24070 */
[----:B------:R-:W-:Y:S01]  /*1750*/  @!P0 IMAD.MOV R13, RZ, RZ, -R13 ;  /* 0x000000ffff0d8224 */ /* 0x000fe200078e0a0d */
[----:B------:R-:W-:Y:S01]  /*1760*/  ISETP.GT.U32.AND P0, PT, R8, R10, PT ;  /* 0x0000000a0800720c */ /* 0x000fe20003f04070 */
[----:B------:R-:W-:-:S08]  /*1770*/  IMAD.MOV R18, RZ, RZ, -R18 ;  /* 0x000000ffff127224 */ /* 0x000fd000078e0a12 */
[----:B------:R-:W-:Y:S01]  /*1780*/  @!P5 IMAD.IADD R9, R9, 0x1, -R8 ;  /* 0x000000010909d824 */ /* 0x000fe200078e0a08 */
[----:B------:R-:W-:Y:S02]  /*1790*/  ISETP.GE.AND P5, PT, R26, RZ, PT ;  /* 0x000000ff1a00720c */ /* 0x000fe40003fa6270 */
[----:B------:R-:W0:Y:S01]  /*17a0*/  S2R R26, SR_TID.X ;  /* 0x00000000001a7919 */ /* 0x000e220000002100 */
[----:B------:R-:W-:Y:S02]  /*17b0*/  IMAD R12, R8, R18, R12 ;  /* 0x00000012080c7224 */ /* 0x000fe400078e020c */
[----:B------:R-:W-:-:S03]  /*17c0*/  @!P1 IMAD.IADD R16, R16, 0x1, -R8 ;  /* 0x0000000110109824 */ /* 0x000fc600078e0a08 */
[----:B------:R-:W-:Y:S01]  /*17d0*/  ISETP.GT.U32.AND P1, PT, R8, R12, PT ;  /* 0x0000000c0800720c */ /* 0x000fe20003f24070 */
[----:B------:R-:W-:Y:S01]  /*17e0*/  @!P0 IMAD.IADD R10, R10, 0x1, -R8 ;  /* 0x000000010a0a8824 */ /* 0x000fe200078e0a08 */
[----:B------:R-:W-:-:S11]  /*17f0*/  ISETP.GT.U32.AND P0, PT, R8, R6, PT ;  /* 0x000000060800720c */ /* 0x000fd60003f04070 */
[--C-:B------:R-:W-:Y:S01]  /*1800*/  @!P1 IMAD.IADD R12, R12, 0x1, -R8.reuse ;  /* 0x000000010c0c9824 */ /* 0x100fe200078e0a08 */
[----:B------:R-:W-:Y:S01]  /*1810*/  ISETP.GT.U32.AND P1, PT, R8, R19, PT ;  /* 0x000000130800720c */ /* 0x000fe20003f24070 */
[----:B------:R-:W-:-:S03]  /*1820*/  @!P0 IMAD.IADD R6, R6, 0x1, -R8 ;  /* 0x0000000106068824 */ /* 0x000fc600078e0a08 */
[----:B------:R-:W-:Y:S01]  /*1830*/  ISETP.GT.U32.AND P0, PT, R8, R12, PT ;  /* 0x0000000c0800720c */ /* 0x000fe20003f04070 */
[----:B------:R-:W-:Y:S01]  /*1840*/  @!P2 IMAD.MOV R16, RZ, RZ, -R16 ;  /* 0x000000ffff10a224 */ /* 0x000fe200078e0a10 */
[----:B------:R-:W-:Y:S01]  /*1850*/  ISETP.GE.AND P2, PT, R29, RZ, PT ;  /* 0x000000ff1d00720c */ /* 0x000fe20003f46270 */
[----:B------:R-:W-:Y:S01]  /*1860*/  @!P4 IMAD.MOV R10, RZ, RZ, -R10 ;  /* 0x000000ffff0ac224 */ /* 0x000fe200078e0a0a */
[----:B------:R-:W-:Y:S01]  /*1870*/  ISETP.GE.AND P4, PT, R27, RZ, PT ;  /* 0x000000ff1b00720c */ /* 0x000fe20003f86270 */
[----:B------:R-:W-:Y:S01]  /*1880*/  @!P3 IMAD.MOV R11, RZ, RZ, -R11 ;  /* 0x000000ffff0bb224 */ /* 0x000fe200078e0a0b */
[----:B------:R-:W1:Y:S01]  /*1890*/  LDC R27, c[0x0][0x3a8] ;  /* 0x0000ea00ff1b7b82 */ /* 0x000e620000000800 */
[C---:B0-----:R-:W-:Y:S01]  /*18a0*/  IMAD.SHL.U32 R20, R26.reuse, 0x2, RZ ;  /* 0x000000021a147824 */ /* 0x041fe200078e00ff */
[----:B------:R-:W-:Y:S01]  /*18b0*/  LOP3.LUT R18, R26, 0x7, RZ, 0xc0, !PT ;  /* 0x000000071a127812 */ /* 0x000fe200078ec0ff */
[----:B------:R-:W-:Y:S01]  /*18c0*/  @!P1 IMAD.IADD R19, R19, 0x1, -R8 ;  /* 0x0000000113139824 */ /* 0x000fe200078e0a08 */
[----:B------:R-:W-:-:S02]  /*18d0*/  ISETP.GT.U32.AND P3, PT, R8, R6, PT ;  /* 0x000000060800720c */ /* 0x000fc40003f64070 */
[----:B------:R-:W-:Y:S01]  /*18e0*/  LOP3.LUT R29, R20, 0x10, RZ, 0xc0, !PT ;  /* 0x00000010141d7812 */ /* 0x000fe200078ec0ff */
[----:B------:R-:W-:Y:S01]  /*18f0*/  @!P0 IMAD.IADD R12, R12, 0x1, -R8 ;  /* 0x000000010c0c8824 */ /* 0x000fe200078e0a08 */
[----:B------:R-:W-:Y:S02]  /*1900*/  ISETP.GE.AND P0, PT, R28, RZ, PT ;  /* 0x000000ff1c00720c */ /* 0x000fe40003f06270 */
[----:B------:R-:W-:Y:S01]  /*1910*/  LOP3.LUT R29, R29, 0x20, R26, 0xf8, !PT ;  /* 0x000000201d1d7812 */ /* 0x000fe200078ef81a */
[----:B------:R-:W-:Y:S02]  /*1920*/  @!P5 IMAD.MOV R17, RZ, RZ, -R17 ;  /* 0x000000ffff11d224 */ /* 0x000fe400078e0a11 */
[----:B------:R-:W-:-:S04]  /*1930*/  @!P6 IMAD.MOV R9, RZ, RZ, -R9 ;  /* 0x000000ffff09e224 */ /* 0x000fc800078e0a09 */
[----:B------:R-:W-:Y:S02]  /*1940*/  @!P3 IMAD.IADD R6, R6, 0x1, -R8 ;  /* 0x000000010606b824 */ /* 0x000fe400078e0a08 */
[----:B------:R-:W-:Y:S02]  /*1950*/  @!P2 IMAD.MOV R7, RZ, RZ, -R7 ;  /* 0x000000ffff07a224 */ /* 0x000fe400078e0a07 */
[----:B------:R-:W-:Y:S02]  /*1960*/  @!P0 IMAD.MOV R12, RZ, RZ, -R12 ;  /* 0x000000ffff0c8224 */ /* 0x000fe400078e0a0c */
[----:B------:R-:W-:Y:S01]  /*1970*/  @!P4 IMAD.MOV R6, RZ, RZ, -R6 ;  /* 0x000000ffff06c224 */ /* 0x000fe200078e0a06 */
[----:B--2---:R-:W-:Y:S01]  /*1980*/  ISETP.GE.AND P1, PT, R21, RZ, PT ;  /* 0x000000ff1500720c */ /* 0x004fe20003f26270 */
[C---:B------:R-:W-:Y:S02]  /*1990*/  IMAD R21, R18.reuse, 0x210, RZ ;  /* 0x0000021012157824 */ /* 0x040fe400078e02ff */
[----:B------:R-:W-:-:S03]  /*19a0*/  IMAD R18, R18, 0x90, RZ ;  /* 0x0000009012127824 */ /* 0x000fc600078e02ff */
[----:B------:R-:W-:Y:S01]  /*19b0*/  LOP3.LUT R29, R21, R29, RZ, 0x3c, !PT ;  /* 0x0000001d151d7212 */ /* 0x000fe200078e3cff */
[C---:B------:R-:W-:Y:S01]  /*19c0*/  IMAD.SHL.U32 R21, R26.reuse, 0x100, RZ ;  /* 0x000001001a157824 */ /* 0x040fe200078e00ff */
[----:B------:R-:W-:Y:S02]  /*19d0*/  LOP3.LUT R26, R26, 0x3f, RZ, 0xc0, !PT ;  /* 0x0000003f1a1a7812 */ /* 0x000fe400078ec0ff */
[----:B------:R-:W-:Y:S02]  /*19e0*/  LOP3.LUT R28, R18, 0x30, R20, 0x78, !PT ;  /* 0x00000030121c7812 */ /* 0x000fe400078e7814 */
[----:B---3--:R-:W-:Y:S01]  /*19f0*/  ISETP.NE.AND P3, PT, R3, RZ, PT ;  /* 0x000000ff0300720c */ /* 0x008fe20003f65270 */
[----:B------:R-:W-:Y:S01]  /*1a00*/  IMAD R20, R26, UR6, RZ ;  /* 0x000000061a147c24 */ /* 0x000fe2000f8e02ff */
[----:B------:R-:W-:Y:S01]  /*1a10*/  LOP3.LUT R8, RZ, R3, RZ, 0x33, !PT ;  /* 0x00000003ff087212 */ /* 0x000fe200078e33ff */
[----:B------:R-:W-:-:S03]  /*1a20*/  @!P1 IMAD.MOV R19, RZ, RZ, -R19 ;  /* 0x000000ffff139224 */ /* 0x000fc600078e0a13 */
[----:B------:R-:W-:Y:S02]  /*1a30*/  SEL R2, R8, R2, !P3 ;  /* 0x0000000208027207 */ /* 0x000fe40005800000 */
[----:B------:R-:W-:Y:S02]  /*1a40*/  LEA R3, P5, R20, UR14, 0x1 ;  /* 0x0000000e14037c11 */ /* 0x000fe4000f8a08ff */
[C---:B------:R-:W-:Y:S02]  /*1a50*/  SEL R0, R8.reuse, R0, !P3 ;  /* 0x0000000008007207 */ /* 0x040fe40005800000 */
[C---:B------:R-:W-:Y:S02]  /*1a60*/  SEL R5, R8.reuse, R5, !P3 ;  /* 0x0000000508057207 */ /* 0x040fe40005800000 */
[C---:B------:R-:W-:Y:S02]  /*1a70*/  SEL R4, R8.reuse, R4, !P3 ;  /* 0x0000000408047207 */ /* 0x040fe40005800000 */
[----:B------:R-:W-:-:S02]  /*1a80*/  SEL R13, R8, R13, !P3 ;  /* 0x0000000d080d7207 */ /* 0x000fc40005800000 */
[C---:B------:R-:W-:Y:S02]  /*1a90*/  SEL R14, R8.reuse, R14, !P3 ;  /* 0x0000000e080e7207 */ /* 0x040fe40005800000 */
[C---:B------:R-:W-:Y:S02]  /*1aa0*/  SEL R15, R8.reuse, R15, !P3 ;  /* 0x0000000f080f7207 */ /* 0x040fe40005800000 */
[C---:B------:R-:W-:Y:S02]  /*1ab0*/  SEL R11, R8.reuse, R11, !P3 ;  /* 0x0000000b080b7207 */ /* 0x040fe40005800000 */
[C---:B------:R-:W-:Y:S02]  /*1ac0*/  SEL R16, R8.reuse, R16, !P3 ;  /* 0x0000001008107207 */ /* 0x040fe40005800000 */
[C---:B------:R-:W-:Y:S02]  /*1ad0*/  SEL R17, R8.reuse, R17, !P3 ;  /* 0x0000001108117207 */ /* 0x040fe40005800000 */
[----:B------:R-:W-:-:S02]  /*1ae0*/  SEL R10, R8, R10, !P3 ;  /* 0x0000000a080a7207 */ /* 0x000fc40005800000 */
[C---:B------:R-:W-:Y:S02]  /*1af0*/  SEL R9, R8.reuse, R9, !P3 ;  /* 0x0000000908097207 */ /* 0x040fe40005800000 */
[C---:B------:R-:W-:Y:S02]  /*1b00*/  SEL R18, R8.reuse, R7, !P3 ;  /* 0x0000000708127207 */ /* 0x040fe40005800000 */
[C---:B------:R-:W-:Y:S02]  /*1b10*/  SEL R19, R8.reuse, R19, !P3 ;  /* 0x0000001308137207 */ /* 0x040fe40005800000 */
[----:B------:R-:W-:Y:S01]  /*1b20*/  SEL R12, R8, R12, !P3 ;  /* 0x0000000c080c7207 */ /* 0x000fe20005800000 */
[----:B-1----:R-:W-:Y:S01]  /*1b30*/  IMAD R26, R27, 0x3f, RZ ;  /* 0x0000003f1b1a7824 */ /* 0x002fe200078e02ff */
[----:B------:R-:W-:Y:S01]  /*1b40*/  LOP3.LUT R29, R29, 0x1000, R21, 0xf8, !PT ;  /* 0x000010001d1d7812 */ /* 0x000fe200078ef815 */
[----:B------:R-:W-:Y:S01]  /*1b50*/  IMAD R2, R2, UR10, RZ ;  /* 0x0000000a02027c24 */ /* 0x000fe2000f8e02ff */
[----:B------:R-:W-:-:S02]  /*1b60*/  SEL R8, R8, R6, !P3 ;  /* 0x0000000608087207 */ /* 0x000fc40005800000 */
[----:B------:R-:W-:Y:S01]  /*1b70*/  LEA.HI.X.SX32 R6, R20, UR15, 0x1, P5 ;  /* 0x0000000f14067c11 */ /* 0x000fe2000a8f0eff */
[----:B----4-:R-:W-:Y:S01]  /*1b80*/  IMAD R20, R24, UR7, RZ ;  /* 0x0000000718147c24 */ /* 0x010fe2000f8e02ff */
[----:B------:R-:W-:Y:S01]  /*1b90*/  STL.64 [R1+0xd68], R28 ;  /* 0x000d681c01007387 */ /* 0x000fe20000100a00 */
[----:B------:R-:W-:Y:S01]  /*1ba0*/  IMAD R21, R23, UR7, RZ ;  /* 0x0000000717157c24 */ /* 0x000fe2000f8e02ff */
[----:B------:R-:W-:Y:S02]  /*1bb0*/  LEA R23, P6, R2, R3, 0x1 ;  /* 0x0000000302177211 */ /* 0x000fe400078c08ff */
[----:B------:R0:W-:Y:S04]  /*1bc0*/  STL.64 [R1+0xd70], R26 ;  /* 0x000d701a01007387 */ /* 0x0001e80000100a00 */
[----:B------:R1:W-:Y:S04]  /*1bd0*/  STL [R1+0xd78], R27 ;  /* 0x000d781b01007387 */ /* 0x0003e80000100800 */
[----:B------:R-:W-:Y:S01]  /*1be0*/  STL [R1+0xd20], R23 ;  /* 0x000d201701007387 */ /* 0x000fe20000100800 */
[----:B0-----:R-:W-:-:S05]  /*1bf0*/  LEA R26, P1, R20, UR12, 0x1 ;  /* 0x0000000c141a7c11 */ /* 0x001fca000f8208ff */
[----:B------:R0:W-:Y:S04]  /*1c00*/  STL [R1+0x218], R26 ;  /* 0x0002181a01007387 */ /* 0x0001e80000100800 */
[----:B-1----:R-:W2:Y:S01]  /*1c10*/  LDL.LU R27, [R1+0xd78] ;  /* 0x000d7800011b7983 */ /* 0x002ea20000300800 */
[----:B------:R-:W-:Y:S02]  /*1c20*/  IMAD R0, R0, UR10, RZ ;  /* 0x0000000a00007c24 */ /* 0x000fe4000f8e02ff */
[----:B------:R-:W-:Y:S02]  /*1c30*/  IMAD R7, R25, UR7, RZ ;  /* 0x0000000719077c24 */ /* 0x000fe4000f8e02ff */
[----:B------:R-:W-:Y:S01]  /*1c40*/  IMAD R5, R5, UR10, RZ ;  /* 0x0000000a05057c24 */ /* 0x000fe2000f8e02ff */
[----:B------:R-:W-:-:S02]  /*1c50*/  LEA R28, P0, R21, UR12, 0x1 ;  /* 0x0000000c151c7c11 */ /* 0x000fc4000f8008ff */
[-C--:B------:R-:W-:Y:S02]  /*1c60*/  LEA R25, P5, R0, R3.reuse, 0x1 ;  /* 0x0000000300197211 */ /* 0x080fe400078a08ff */
[----:B0-----:R-:W-:Y:S01]  /*1c70*/  LEA R26, P3, R7, UR12, 0x1 ;  /* 0x0000000c071a7c11 */ /* 0x001fe2000f8608ff */
[----:B------:R-:W-:Y:S01]  /*1c80*/  IMAD R4, R4, UR10, RZ ;  /* 0x0000000a04047c24 */ /* 0x000fe2000f8e02ff */
[----:B------:R-:W-:Y:S01]  /*1c90*/  LEA R23, P4, R5, R3, 0x1 ;  /* 0x0000000305177211 */ /* 0x000fe200078808ff */
[----:B------:R-:W-:Y:S01]  /*1ca0*/  STL [R1+0x220], R28 ;  /* 0x0002201c01007387 */ /* 0x000fe20000100800 */
[----:B------:R-:W-:-:S03]  /*1cb0*/  IMAD R13, R13, UR10, RZ ;  /* 0x0000000a0d0d7c24 */ /* 0x000fc6000f8e02ff */
[----:B------:R0:W-:Y:S04]  /*1cc0*/  STL [R1+0xd24], R25 ;  /* 0x000d241901007387 */ /* 0x0001e80000100800 */
[----:B------:R-:W-:Y:S01]  /*1cd0*/  STL [R1+0x210], R26 ;  /* 0x0002101a01007387 */ /* 0x000fe20000100800 */
[----:B------:R-:W-:-:S03]  /*1ce0*/  IMAD R14, R14, UR10, RZ ;  /* 0x0000000a0e0e7c24 */ /* 0x000fc6000f8e02ff */
[----:B------:R1:W-:Y:S01]  /*1cf0*/  STL [R1+0xd28], R23 ;  /* 0x000d281701007387 */ /* 0x0003e20000100800 */
[-C--:B0-----:R-:W-:Y:S02]  /*1d00*/  LEA.HI.X.SX32 R25, R2, R6.reuse, 0x1, P6 ;  /* 0x0000000602197211 */ /* 0x081fe400030f0eff */
[-C--:B------:R-:W-:Y:S02]  /*1d10*/  LEA.HI.X.SX32 R2, R0, R6.reuse, 0x1, P5 ;  /* 0x0000000600027211 */ /* 0x080fe400028f0eff */
[-C--:B------:R-:W-:Y:S02]  /*1d20*/  LEA R0, P5, R13, R3.reuse, 0x1 ;  /* 0x000000030d007211 */ /* 0x080fe400078a08ff */
[----:B-1----:R-:W-:Y:S01]  /*1d30*/  LEA R23, P6, R4, R3, 0x1 ;  /* 0x0000000304177211 */ /* 0x002fe200078c08ff */
[----:B------:R-:W-:Y:S01]  /*1d40*/  STL [R1+0xd18], R25 ;  /* 0x000d181901007387 */ /* 0x000fe20000100800 */
[----:B------:R-:W-:Y:S01]  /*1d50*/  LEA.HI.X.SX32 R5, R5, R6, 0x1, P4 ;  /* 0x0000000605057211 */ /* 0x000fe200020f0eff */
[----:B------:R-:W-:-:S02]  /*1d60*/  IMAD R15, R15, UR10, RZ ;  /* 0x0000000a0f0f7c24 */ /* 0x000fc4000f8e02ff */
[----:B------:R-:W-:Y:S04]  /*1d70*/  STL [R1+0xd1c], R23 ;  /* 0x000d1c1701007387 */ /* 0x000fe80000100800 */
[----:B------:R0:W-:Y:S01]  /*1d80*/  STL [R1+0xd10], R2 ;  /* 0x000d100201007387 */ /* 0x0001e20000100800 */
[----:B------:R-:W-:-:S03]  /*1d90*/  IMAD R11, R11, UR10, RZ ;  /* 0x0000000a0b0b7c24 */ /* 0x000fc6000f8e02ff */
[----:B------:R1:W-:Y:S01]  /*1da0*/  STL [R1+0xd14], R0 ;  /* 0x000d140001007387 */ /* 0x0003e20000100800 */
[----:B0-----:R-:W-:-:S03]  /*1db0*/  LEA R2, P4, R14, R3, 0x1 ;  /* 0x000000030e027211 */ /* 0x001fc600078808ff */
[----:B------:R0:W-:Y:S01]  /*1dc0*/  STL [R1+0xd08], R5 ;  /* 0x000d080501007387 */ /* 0x0001e20000100800 */
[----:B-1----:R-:W-:Y:S02]  /*1dd0*/  LEA.HI.X.SX32 R0, R4, R6, 0x1, P6 ;  /* 0x0000000604007211 */ /* 0x002fe400030f0eff */
[----:B------:R-:W-:Y:S01]  /*1de0*/  LEA R23, P6, R15, R3, 0x1 ;  /* 0x000000030f177211 */ /* 0x000fe200078c08ff */
[----:B------:R-:W-:Y:S01]  /*1df0*/  IMAD R16, R16, UR10, RZ ;  /* 0x0000000a10107c24 */ /* 0x000fe2000f8e02ff */
[----:B0-----:R-:W3:Y:S04]  /*1e00*/  LDL.64 R4, [R1+0x218] ;  /* 0x0002180001047983 */ /* 0x001ee80000100a00 */
[----:B------:R0:W-:Y:S01]  /*1e10*/  STL [R1+0xd0c], R2 ;  /* 0x000d0c0201007387 */ /* 0x0001e20000100800 */
[----:B------:R-:W-:-:S03]  /*1e20*/  IMAD R17, R17, UR10, RZ ;  /* 0x0000000a11117c24 */ /* 0x000fc6000f8e02ff */
[----:B------:R1:W-:Y:S01]  /*1e30*/  STL [R1+0xd00], R0 ;  /* 0x000d000001007387 */ /* 0x0003e20000100800 */
[----:B0-----:R-:W-:-:S03]  /*1e40*/  LEA.HI.X.SX32 R2, R13, R6, 0x1, P5 ;  /* 0x000000060d027211 */ /* 0x001fc600028f0eff */
[----:B------:R-:W-:Y:S01]  /*1e50*/  STL [R1+0xd04], R23 ;  /* 0x000d041701007387 */ /* 0x000fe20000100800 */
[----:B------:R-:W-:Y:S02]  /*1e60*/  LEA.HI.X.SX32 R13, R14, R6, 0x1, P4 ;  /* 0x000000060e0d7211 */ /* 0x000fe400020f0eff */
[----:B-1----:R-:W-:Y:S01]  /*1e70*/  LEA R0, P5, R11, R3, 0x1 ;  /* 0x000000030b007211 */ /* 0x002fe200078a08ff */
[----:B------:R0:W-:Y:S01]  /*1e80*/  STL [R1+0xcf8], R2 ;  /* 0x000cf80201007387 */ /* 0x0001e20000100800 */
[----:B------:R-:W-:-:S03]  /*1e90*/  IMAD R10, R10, UR10, RZ ;  /* 0x0000000a0a0a7c24 */ /* 0x000fc6000f8e02ff */
[----:B------:R1:W-:Y:S01]  /*1ea0*/  STL [R1+0xcfc], R0 ;  /* 0x000cfc0001007387 */ /* 0x0003e20000100800 */
[----:B0-----:R-:W-:-:S03]  /*1eb0*/  LEA R2, P4, R16, R3, 0x1 ;  /* 0x0000000310027211 */ /* 0x001fc600078808ff */
[----:B------:R0:W-:Y:S01]  /*1ec0*/  STL [R1+0xcf0], R13 ;  /* 0x000cf00d01007387 */ /* 0x0001e20000100800 */
[----:B-1----:R-:W-:-:S03]  /*1ed0*/  LEA.HI.X.SX32 R0, R15, R6, 0x1, P6 ;  /* 0x000000060f007211 */ /* 0x002fc600030f0eff */
[----:B------:R1:W-:Y:S01]  /*1ee0*/  STL [R1+0xcf4], R2 ;  /* 0x000cf40201007387 */ /* 0x0003e20000100800 */
[----:B------:R-:W-:Y:S01]  /*1ef0*/  IMAD R9, R9, UR10, RZ ;  /* 0x0000000a09097c24 */ /* 0x000fe2000f8e02ff */
[----:B0-----:R-:W-:Y:S02]  /*1f00*/  LEA R13, P6, R17, R3, 0x1 ;  /* 0x00000003110d7211 */ /* 0x001fe400078c08ff */
[----:B------:R0:W-:Y:S01]  /*1f10*/  STL [R1+0xce8], R0 ;  /* 0x000ce80001007387 */ /* 0x0001e20000100800 */
[----:B-1----:R-:W-:-:S03]  /*1f20*/  LEA.HI.X.SX32 R2, R11, R6, 0x1, P5 ;  /* 0x000000060b027211 */ /* 0x002fc600028f0eff */
[----:B------:R-:W-:Y:S01]  /*1f30*/  STL [R1+0xcec], R13 ;  /* 0x000cec0d01007387 */ /* 0x000fe20000100800 */
[----:B------:R-:W-:Y:S01]  /*1f40*/  LEA.HI.X.SX32 R11, R16, R6, 0x1, P4 ;  /* 0x00000006100b7211 */ /* 0x000fe200020f0eff */
[----:B------:R-:W-:Y:S02]  /*1f50*/  IMAD R18, R18, UR10, RZ ;  /* 0x0000000a12127c24 */ /* 0x000fe4000f8e02ff */
[----:B------:R1:W-:Y:S01]  /*1f60*/  STL [R1+0xce0], R2 ;  /* 0x000ce00201007387 */ /* 0x0003e20000100800 */
[----:B0-----:R-:W-:Y:S01]  /*1f70*/  LEA R0, P5, R10, R3, 0x1 ;  /* 0x000000030a007211 */ /* 0x001fe200078a08ff */
[----:B------:R-:W-:-:S04]  /*1f80*/  IMAD R19, R19, UR10, RZ ;  /* 0x0000000a13137c24 */ /* 0x000fc8000f8e02ff */
[----:B------:R0:W-:Y:S01]  /*1f90*/  STL [R1+0xce4], R0 ;  /* 0x000ce40001007387 */ /* 0x0001e20000100800 */
[----:B-1----:R-:W-:-:S03]  /*1fa0*/  LEA R2, P4, R9, R3, 0x1 ;  /* 0x0000000309027211 */ /* 0x002fc600078808ff */
[----:B------:R-:W-:Y:S04]  /*1fb0*/  STL [R1+0xcd8], R11 ;  /* 0x000cd80b01007387 */ /* 0x000fe80000100800 */
[----:B------:R1:W-:Y:S01]  /*1fc0*/  STL [R1+0xcdc], R2 ;  /* 0x000cdc0201007387 */ /* 0x0003e20000100800 */
[----:B0-----:R-:W-:-:S05]  /*1fd0*/  LEA.HI.X.SX32 R0, R17, R6, 0x1, P6 ;  /* 0x0000000611007211 */ /* 0x001fca00030f0eff */
[----:B------:R0:W-:Y:S01]  /*1fe0*/  STL [R1+0xcd0], R0 ;  /* 0x000cd00001007387 */ /* 0x0001e20000100800 */
[----:B-1----:R-:W-:Y:S01]  /*1ff0*/  LEA R2, P6, R18, R3, 0x1 ;  /* 0x0000000312027211 */ /* 0x002fe200078c08ff */
[----:B------:R-:W-:-:S04]  /*2000*/  IMAD.MOV.U32 R14, RZ, RZ, R28 ;  /* 0x000000ffff0e7224 */ /* 0x000fc800078e001c */
[----:B------:R1:W-:Y:S01]  /*2010*/  STL [R1+0xcd4], R2 ;  /* 0x000cd40201007387 */ /* 0x0003e20000100800 */
[-C--:B0-----:R-:W-:Y:S02]  /*2020*/  LEA.HI.X.SX32 R0, R10, R6.reuse, 0x1, P5 ;  /* 0x000000060a007211 */ /* 0x081fe400028f0eff */
[----:B------:R-:W-:Y:S01]  /*2030*/  LEA R10, P5, R19, R3, 0x1 ;  /* 0x00000003130a7211 */ /* 0x000fe200078a08ff */
[----:B------:R-:W-:Y:S02]  /*2040*/  IMAD.MOV.U32 R15, RZ, RZ, R29 ;  /* 0x000000ffff0f7224 */ /* 0x000fe400078e001d */
[----:B------:R0:W-:Y:S01]  /*2050*/  STL [R1+0xcc8], R0 ;  /* 0x000cc80001007387 */ /* 0x0001e20000100800 */
[----:B-1----:R-:W-:Y:S01]  /*2060*/  LEA.HI.X.SX32 R2, R9, R6, 0x1, P4 ;  /* 0x0000000609027211 */ /* 0x002fe200020f0eff */
[--C-:B------:R-:W-:Y:S02]  /*2070*/  IMAD.MOV.U32 R14, RZ, RZ, R26.reuse ;  /* 0x000000ffff0e7224 */ /* 0x100fe400078e001a */
[----:B------:R-:W-:Y:S01]  /*2080*/  STL [R1+0xccc], R10 ;  /* 0x000ccc0a01007387 */ /* 0x000fe20000100800 */
[----:B------:R-:W-:-:S03]  /*2090*/  IMAD.MOV.U32 R14, RZ, RZ, R26 ;  /* 0x000000ffff0e7224 */ /* 0x000fc600078e001a */
[----:B------:R1:W-:Y:S01]  /*20a0*/  STL [R1+0xcc0], R2 ;  /* 0x000cc00201007387 */ /* 0x0003e20000100800 */
[----:B--2---:R-:W-:-:S03]  /*20b0*/  IMAD.MOV.U32 R15, RZ, RZ, R27 ;  /* 0x000000ffff0f7224 */ /* 0x004fc600078e001b */
[----:B------:R-:W2:Y:S01]  /*20c0*/  LDL.LU.64 R26, [R1+0xd70] ;  /* 0x000d7000011a7983 */ /* 0x000ea20000300a00 */
[----:B------:R-:W-:Y:S02]  /*20d0*/  IMAD R12, R12, UR10, RZ ;  /* 0x0000000a0c0c7c24 */ /* 0x000fe4000f8e02ff */
[----:B------:R-:W-:Y:S01]  /*20e0*/  IMAD R8, R8, UR10, RZ ;  /* 0x0000000a08087c24 */ /* 0x000fe2000f8e02ff */
[----:B------:R-:W-:Y:S02]  /*20f0*/  LEA.HI.X.SX32 R15, R7, UR13, 0x1, P3 ;  /* 0x0000000d070f7c11 */ /* 0x000fe400098f0eff */
[-C--:B0-----:R-:W-:Y:S02]  /*2100*/  LEA R0, P4, R12, R3.reuse, 0x1 ;  /* 0x000000030c007211 */ /* 0x081fe400078808ff */
[----:B------:R-:W-:Y:S02]  /*2110*/  LEA.HI.X.SX32 R7, R18, R6, 0x1, P6 ;  /* 0x0000000612077211 */ /* 0x000fe400030f0eff */
[----:B-1----:R-:W-:Y:S01]  /*2120*/  LEA R2, P3, R8, R3, 0x1 ;  /* 0x0000000308027211 */ /* 0x002fe200078608ff */
[----:B------:R0:W-:Y:S01]  /*2130*/  STL [R1+0xcc4], R0 ;  /* 0x000cc40001007387 */ /* 0x0001e20000100800 */
[----:B------:R-:W-:-:S03]  /*2140*/  IMAD R22, R22, UR7, RZ ;  /* 0x0000000716167c24 */ /* 0x000fc6000f8e02ff */
[----:B------:R1:W-:Y:S01]  /*2150*/  STL [R1+0xcbc], R7 ;  /* 0x000cbc0701007387 */ /* 0x0003e20000100800 */
[----:B------:R-:W-:Y:S01]  /*2160*/  IMAD.MOV.U32 R18, RZ, RZ, R14 ;  /* 0x000000ffff127224 */ /* 0x000fe200078e000e */
[-C--:B0-----:R-:W-:Y:S02]  /*2170*/  LEA.HI.X.SX32 R0, R19, R6.reuse, 0x1, P5 ;  /* 0x0000000613007211 */ /* 0x081fe400028f0eff */
[----:B------:R0:W-:Y:S01]  /*2180*/  STL [R1+0x214], R15 ;  /* 0x0002140f01007387 */ /* 0x0001e20000100800 */
[----:B------:R-:W-:Y:S01]  /*2190*/  IMAD.MOV.U32 R19, RZ, RZ, R15 ;  /* 0x000000ffff137224 */ /* 0x000fe200078e000f */
[----:B------:R-:W-:Y:S02]  /*21a0*/  LEA R24, P2, R22, UR12, 0x1 ;  /* 0x0000000c16187c11 */ /* 0x000fe4000f8408ff */
[----:B------:R-:W-:Y:S01]  /*21b0*/  STL [R1+0xcb8], R2 ;  /* 0x000cb80201007387 */ /* 0x000fe20000100800 */
[----:B-1----:R-:W-:-:S03]  /*21c0*/  LEA.HI.X.SX32 R7, R12, R6, 0x1, P4 ;  /* 0x000000060c077211 */ /* 0x002fc600020f0eff */
[----:B------:R1:W-:Y:S01]  /*21d0*/  STL [R1+0xcb4], R0 ;  /* 0x000cb40001007387 */ /* 0x0003e20000100800 */
[----:B------:R-:W-:Y:S01]  /*21e0*/  LEA.HI.X.SX32 R25, R22, UR13, 0x1, P2 ;  /* 0x0000000d16197c11 */ /* 0x000fe200090f0eff */
[----:B------:R-:W-:Y:S01]  /*21f0*/  IMAD.MOV.U32 R14, RZ, RZ, R28 ;  /* 0x000000ffff0e7224 */ /* 0x000fe200078e001c */
[----:B0-----:R-:W-:Y:S01]  /*2200*/  LEA.HI.X.SX32 R15, R21, UR13, 0x1, P0 ;  /* 0x0000000d150f7c11 */ /* 0x001fe200080f0eff */
[----:B------:R0:W-:Y:S01]  /*2210*/  STL [R1+0x4cc], R7 ;  /* 0x0004cc0701007387 */ /* 0x0001e20000100800 */
[----:B-1----:R-:W-:-:S05]  /*2220*/  LEA.HI.X.SX32 R0, R8, R6, 0x1, P3 ;  /* 0x0000000608007211 */ /* 0x002fca00018f0eff */
[----:B------:R1:W-:Y:S04]  /*2230*/  STL [R1+0x4d0], R0 ;  /* 0x0004d00001007387 */ /* 0x0003e80000100800 */
[----:B------:R-:W4:Y:S01]  /*2240*/  LDL.LU.64 R28, [R1+0xd68] ;  /* 0x000d6800011c7983 */ /* 0x000f220000300a00 */
[----:B---3--:R-:W-:Y:S01]  /*2250*/  IMAD.MOV.U32 R17, RZ, RZ, R5 ;  /* 0x000000ffff117224 */ /* 0x008fe200078e0005 */
[----:B------:R-:W-:Y:S01]  /*2260*/  LEA.HI.X.SX32 R17, R20, UR13, 0x1, P1 ;  /* 0x0000000d14117c11 */ /* 0x000fe200088f0eff */
[--C-:B------:R-:W-:Y:S02]  /*2270*/  IMAD.MOV.U32 R16, RZ, RZ, R4.reuse ;  /* 0x000000ffff107224 */ /* 0x100fe400078e0004 */
[----:B------:R-:W-:Y:S02]  /*2280*/  IMAD.MOV.U32 R16, RZ, RZ, R4 ;  /* 0x000000ffff107224 */ /* 0x000fe400078e0004 */
[----:B--2---:R-:W-:-:S04]  /*2290*/  IMAD.WIDE R2, R26, 0x2, R18 ;  /* 0x000000021a027825 */ /* 0x004fc800078e0212 */
[C---:B------:R-:W-:Y:S01]  /*22a0*/  IMAD.WIDE R4, R26.reuse, 0x2, R16 ;  /* 0x000000021a047825 */ /* 0x040fe200078e0210 */
[----:B------:R-:W-:Y:S03]  /*22b0*/  STL [R1+0x4d8], R2 ;  /* 0x0004d80201007387 */ /* 0x000fe60000100800 */
[----:B0-----:R-:W-:Y:S01]  /*22c0*/  IMAD.WIDE R6, R26, 0x2, R14 ;  /* 0x000000021a067825 */ /* 0x001fe200078e020e */
[----:B------:R-:W-:Y:S04]  /*22d0*/  STL [R1+0x21c], R17 ;  /* 0x00021c1101007387 */ /* 0x000fe80000100800 */
[----:B------:R-:W-:Y:S01]  /*22e0*/  STL.64 [R1+0x228], R24 ;  /* 0x0002281801007387 */ /* 0x000fe20000100a00 */
[----:B-1----:R-:W-:-:S03]  /*22f0*/  IMAD R0, R27, 0x3e, RZ ;  /* 0x0000003e1b007824 */ /* 0x002fc600078e02ff */
[----:B------:R0:W-:Y:S04]  /*2300*/  STL [R1+0x4d4], R3 ;  /* 0x0004d40301007387 */ /* 0x0001e80000100800 */
[----:B------:R-:W-:Y:S04]  /*2310*/  STL [R1+0x224], R15 ;  /* 0x0002240f01007387 */ /* 0x000fe80000100800 */
[----:B------:R-:W-:Y:S01]  /*2320*/  STL [R1+0x4e0], R4 ;  /* 0x0004e00401007387 */ /* 0x000fe20000100800 */
[----:B0-----:R-:W-:-:S03]  /*2330*/  IMAD.WIDE R2, R26, 0x2, R24 ;  /* 0x000000021a027825 */ /* 0x001fc600078e0218 */
[----:B------:R0:W-:Y:S04]  /*2340*/  STL [R1+0x4dc], R5 ;  /* 0x0004dc0501007387 */ /* 0x0001e80000100800 */
[----:B------:R-:W-:Y:S04]  /*2350*/  STL [R1+0xcb0], R6 ;  /* 0x000cb00601007387 */ /* 0x000fe80000100800 */
[----:B------:R1:W-:Y:S01]  /*2360*/  STL [R1+0xc98], R7 ;  /* 0x000c980701007387 */ /* 0x0003e20000100800 */
[----:B0-----:R-:W-:-:S03]  /*2370*/  IMAD.WIDE R4, R0, 0x2, R18 ;  /* 0x0000000200047825 */ /* 0x001fc600078e0212 */
[----:B------:R-:W-:Y:S04]  /*2380*/  STL [R1+0xcac], R2 ;  /* 0x000cac0201007387 */ /* 0x000fe80000100800 */
[----:B------:R0:W-:Y:S01]  /*2390*/  STL [R1+0xca4], R3 ;  /* 0x000ca40301007387 */ /* 0x0001e20000100800 */
[----:B-1----:R-:W-:-:S03]  /*23a0*/  IMAD.WIDE R6, R0, 0x2, R14 ;  /* 0x0000000200067825 */ /* 0x002fc600078e020e */
[----:B------:R-:W-:Y:S01]  /*23b0*/  STL [R1+0xca8], R4 ;  /* 0x000ca80401007387 */ /* 0x000fe20000100800 */
[----:B------:R-:W-:Y:S02]  /*23c0*/  IMAD R8, R27, 0x3d, RZ ;  /* 0x0000003d1b087824 */ /* 0x000fe400078e02ff */
[C---:B0-----:R-:W-:Y:S01]  /*23d0*/  IMAD.WIDE R2, R0.reuse, 0x2, R16 ;  /* 0x0000000200027825 */ /* 0x041fe200078e0210 */
[----:B------:R0:W-:Y:S04]  /*23e0*/  STL [R1+0xc9c], R5 ;  /* 0x000c9c0501007387 */ /* 0x0001e80000100800 */
[----:B------:R-:W-:Y:S04]  /*23f0*/  STL [R1+0xca0], R2 ;  /* 0x000ca00201007387 */ /* 0x000fe80000100800 */
[----:B------:R1:W-:Y:S01]  /*2400*/  STL [R1+0xc90], R3 ;  /* 0x000c900301007387 */ /* 0x0003e20000100800 */
[----:B0-----:R-:W-:-:S03]  /*2410*/  IMAD.WIDE R4, R0, 0x2, R24 ;  /* 0x0000000200047825 */ /* 0x001fc600078e0218 */
[----:B------:R-:W-:Y:S04]  /*2420*/  STL [R1+0xc94], R6 ;  /* 0x000c940601007387 */ /* 0x000fe80000100800 */
[----:B------:R0:W-:Y:S01]  /*2430*/  STL [R1+0xc78], R7 ;  /* 0x000c780701007387 */ /* 0x0001e20000100800 */
[----:B-1----:R-:W-:-:S03]  /*2440*/  IMAD.WIDE R2, R8, 0x2, R18 ;  /* 0x0000000208027825 */ /* 0x002fc600078e0212 */
[----:B------:R-:W-:Y:S04]  /*2450*/  STL [R1+0xc8c], R4 ;  /* 0x000c8c0401007387 */ /* 0x000fe80000100800 */
[----:B------:R1:W-:Y:S01]  /*2460*/  STL [R1+0xc84], R5 ;  /* 0x000c840501007387 */ /* 0x0003e20000100800 */
[----:B0-----:R-:W-:-:S03]  /*2470*/  IMAD.WIDE R6, R8, 0x2, R14 ;  /* 0x0000000208067825 */ /* 0x001fc600078e020e */
[----:B------:R-:W-:Y:S01]  /*2480*/  STL [R1+0xc88], R2 ;  /* 0x000c880201007387 */ /* 0x000fe20000100800 */
[----:B------:R-:W-:Y:S02]  /*2490*/  IMAD R0, R27, 0x3c, RZ ;  /* 0x0000003c1b007824 */ /* 0x000fe400078e02ff */
[C---:B-1----:R-:W-:Y:S01]  /*24a0*/  IMAD.WIDE R4, R8.reuse, 0x2, R16 ;  /* 0x0000000208047825 */ /* 0x042fe200078e0210 */
        /* <DEDUP_REMOVED lines=63> */
[----:B-1----:R-:W-:-:S03]  /*28a0*/  IMAD.WIDE R2, R0, 0x2, R16 ;  /* 0x0000000200027825 */ /* 0x002fc600078e0210 */
[----:B------:R0:W-:Y:S01]  /*28b0*/  STL [R1+0xbdc], R5 ;  /* 0x000bdc0501007387 */ /* 0x0001e20000100800 */
[----:B------:R-:W-:-:S03]  /*28c0*/  IMAD R8, R27, 0x37, RZ ;  /* 0x000000371b087824 */ /* 0x000fc600078e02ff */
        /* <DEDUP_REMOVED lines=8> */
[----:B------:R-:W-:Y:S02]  /*2950*/  IMAD R0, R27, 0x36, RZ ;  /* 0x000000361b007824 */ /* 0x000fe400078e02ff */
[C---:B0-----:R-:W-:Y:S01]  /*2960*/  IMAD.WIDE R6, R8.reuse, 0x2, R14 ;  /* 0x0000000208067825 */ /* 0x041fe200078e020e */
[----:B------:R-:W-:Y:S03]  /*2970*/  STL [R1+0xbc8], R2 ;  /* 0x000bc80201007387 */ /* 0x000fe60000100800 */
        /* <DEDUP_REMOVED lines=10> */
[----:B------:R-:W-:-:S03]  /*2a20*/  IMAD R10, R27, 0x35, RZ ;  /* 0x000000351b0a7824 */ /* 0x000fc600078e02ff */
[----:B------:R-:W-:Y:S01]  /*2a30*/  STL [R1+0xba8], R4 ;  /* 0x000ba80401007387 */ /* 0x000fe20000100800 */
[----:B0-----:R-:W-:-:S03]  /*2a40*/  IMAD.WIDE R6, R0, 0x2, R24 ;  /* 0x0000000200067825 */ /* 0x001fc600078e0218 */
[----:B------:R0:W-:Y:S01]  /*2a50*/  STL [R1+0x4e8], R5 ;  /* 0x0004e80501007387 */ /* 0x0001e20000100800 */
[----:B-1----:R-:W-:-:S04]  /*2a60*/  IMAD.WIDE R2, R0, 0x2, R16 ;  /* 0x0000000200027825 */ /* 0x002fc800078e0210 */
[----:B------:R-:W-:Y:S01]  /*2a70*/  IMAD.WIDE R8, R10, 0x2, R18 ;  /* 0x000000020a087825 */ /* 0x000fe200078e0212 */
[----:B------:R-:W-:Y:S03]  /*2a80*/  STL [R1+0xba0], R2 ;  /* 0x000ba00201007387 */ /* 0x000fe60000100800 */
[----:B0-----:R-:W-:Y:S01]  /*2a90*/  IMAD.WIDE R4, R0, 0x2, R14 ;  /* 0x0000000200047825 */ /* 0x001fe200078e020e */
[----:B------:R0:W-:Y:S04]  /*2aa0*/  STL [R1+0x4ec], R3 ;  /* 0x0004ec0301007387 */ /* 0x0001e80000100800 */
[----:B------:R-:W-:Y:S01]  /*2ab0*/  STL [R1+0x4f4], R4 ;  /* 0x0004f40401007387 */ /* 0x000fe20000100800 */
[----:B------:R-:W-:-:S03]  /*2ac0*/  IMAD R0, R27, 0x34, RZ ;  /* 0x000000341b007824 */ /* 0x000fc600078e02ff */
        /* <DEDUP_REMOVED lines=8> */
[----:B------:R-:W-:Y:S04]  /*2b50*/  STL [R1+0x50c], R2 ;  /* 0x00050c0201007387 */ /* 0x000fe80000100800 */
[----:B------:R0:W-:Y:S01]  /*2b60*/  STL [R1+0x508], R3 ;  /* 0x0005080301007387 */ /* 0x0001e20000100800 */
[----:B-1----:R-:W-:-:S03]  /*2b70*/  IMAD.WIDE R8, R0, 0x2, R18 ;  /* 0x0000000200087825 */ /* 0x002fc600078e0212 */
        /* <DEDUP_REMOVED lines=248> */
[----:B------:R-:W-:-:S03]  /*3b00*/  IMAD.SHL.U32 R0, R27, 0x20, RZ ;  /* 0x000000201b007824 */ /* 0x000fc600078e00ff */
        /* <DEDUP_REMOVED lines=394> */
[----:B------:R1:W-:Y:S04]  /*53b0*/  STL [R1+0xb44], R8 ;  /* 0x000b440801007387 */ /* 0x0003e80000100800 */
[----:B------:R-:W-:Y:S01]  /*53c0*/  STL [R1+0xb40], R9 ;  /* 0x000b400901007387 */ /* 0x000fe20000100800 */
[----:B0-----:R-:W-:-:S03]  /*53d0*/  IMAD.WIDE R6, R10, 0x2, R24 ;  /* 0x000000020a067825 */ /* 0x001fc600078e0218 */
[----:B------:R-:W-:Y:S01]  /*53e0*/  STL [R1+0xb4c], R2 ;  /* 0x000b4c0201007387 */ /* 0x000fe20000100800 */
[----:B-1----:R-:W-:-:S03]  /*53f0*/  IMAD.SHL.U32 R8, R27, 0x2, RZ ;  /* 0x000000021b087824 */ /* 0x002fc600078e00ff */
        /* <DEDUP_REMOVED lines=11> */
[----:B------:R-:W-:-:S03]  /*54b0*/  IMAD.WIDE R8, R8, 0x2, R24 ;  /* 0x0000000208087825 */ /* 0x000fc600078e0218 */
[----:B------:R0:W-:Y:S01]  /*54c0*/  STL [R1+0xb68], R5 ;  /* 0x000b680501007387 */ /* 0x0001e20000100800 */
[----:B-1----:R-:W-:-:S03]  /*54d0*/  IMAD.WIDE R2, R27, 0x2, R18 ;  /* 0x000000021b027825 */ /* 0x002fc600078e0212 */
[----:B------:R-:W-:Y:S04]  /*54e0*/  STL [R1+0xb74], R6 ;  /* 0x000b740601007387 */ /* 0x000fe80000100800 */
[----:B------:R1:W-:Y:S01]  /*54f0*/  STL [R1+0xb70], R7 ;  /* 0x000b700701007387 */ /* 0x0003e20000100800 */
[----:B0-----:R-:W-:-:S03]  /*5500*/  IMAD.WIDE R4, R27, 0x2, R16 ;  /* 0x000000021b047825 */ /* 0x001fc600078e0210 */
[----:B------:R-:W-:Y:S04]  /*5510*/  STL [R1+0xb7c], R8 ;  /* 0x000b7c0801007387 */ /* 0x000fe80000100800 */
[----:B------:R-:W-:Y:S01]  /*5520*/  STL [R1+0xb78], R9 ;  /* 0x000b780901007387 */ /* 0x000fe20000100800 */
[----:B-1----:R-:W-:-:S03]  /*5530*/  IMAD.WIDE R6, R27, 0x2, R14 ;  /* 0x000000021b067825 */ /* 0x002fc600078e020e */
[----:B------:R-:W-:Y:S04]  /*5540*/  STL [R1+0xb84], R2 ;  /* 0x000b840201007387 */ /* 0x000fe80000100800 */
[----:B------:R0:W-:Y:S04]  /*5550*/  STL [R1+0xb80], R3 ;  /* 0x000b800301007387 */ /* 0x0001e80000100800 */
[----:B------:R-:W-:Y:S04]  /*5560*/  STL [R1+0xb8c], R4 ;  /* 0x000b8c0401007387 */ /* 0x000fe80000100800 */
[----:B------:R-:W-:Y:S01]  /*5570*/  STL [R1+0xb88], R5 ;  /* 0x000b880501007387 */ /* 0x000fe20000100800 */
[----:B0-----:R-:W-:-:S03]  /*5580*/  IMAD.WIDE R2, R27, 0x2, R24 ;  /* 0x000000021b027825 */ /* 0x001fc600078e0218 */
[----:B------:R-:W-:Y:S04]  /*5590*/  STL [R1+0xb94], R6 ;  /* 0x000b940601007387 */ /* 0x000fe80000100800 */
[----:B------:R-:W-:Y:S04]  /*55a0*/  STL [R1+0xb90], R7 ;  /* 0x000b900701007387 */ /* 0x000fe80000100800 */
[----:B------:R0:W-:Y:S04]  /*55b0*/  STL [R1+0xb9c], R2 ;  /* 0x000b9c0201007387 */ /* 0x0001e80000100800 */
[----:B------:R1:W-:Y:S04]  /*55c0*/  STL [R1+0xb98], R3 ;  /* 0x000b980301007387 */ /* 0x0003e80000100800 */
[----:B------:R2:W-:Y:S04]  /*55d0*/  STL [R1+0x4c8], RZ ;  /* 0x0004c8ff01007387 */ /* 0x0005e80000100800 */
        /* <DEDUP_REMOVED lines=38> */
[----:B------:R2:W-:Y:S01]  /*5840*/  STL [R1+0x118], RZ ;  /* 0x000118ff01007387 */ /* 0x0005e20000100800 */
[----:B------:R-:W3:Y:S03]  /*5850*/  S2R R23, SR_TID.X ;  /* 0x0000000000177919 */ /* 0x000ee60000002100 */
        /* <DEDUP_REMOVED lines=25> */
[----:B---3--:R-:W-:Y:S01]  /*59f0*/  LOP3.LUT R23, R23, 0x3f, RZ, 0xc0, !PT ;  /* 0x0000003f17177812 */ /* 0x008fe200078ec0ff */
[----:B------:R-:W-:Y:S01]  /*5a00*/  IMAD.SHL.U32 R27, R27, 0x40, RZ ;  /* 0x000000401b1b7824 */ /* 0x000fe200078e00ff */
[----:B------:R-:W-:-:S03]  /*5a10*/  USHF.R.S32.HI UR7, URZ, 0x1f, UR4 ;  /* 0x0000001fff077899 */ /* 0x000fc60008011404 */
[----:B0-----:R-:W-:Y:S01]  /*5a20*/  IMAD.SHL.U32 R2, R23, 0x2, RZ ;  /* 0x0000000217027824 */ /* 0x001fe200078e00ff */
[----:B------:R-:W-:Y:S01]  /*5a30*/  USHF.L.U32 UR6, UR6, 0x6, URZ ;  /* 0x0000000606067899 */ /* 0x000fe200080006ff */
[----:B----4-:R-:W-:Y:S01]  /*5a40*/  IMAD.MOV.U32 R23, RZ, RZ, R28 ;  /* 0x000000ffff177224 */ /* 0x010fe200078e001c */
[----:B------:R-:W-:Y:S01]  /*5a50*/  SHF.R.S32.HI R0, RZ, 0x1f, R27 ;  /* 0x0000001fff007819 */ /* 0x000fe2000001141b */
[----:B------:R-:W-:Y:S01]  /*5a60*/  ULEA.HI UR7, UR7, UR4, URZ, 0x6 ;  /* 0x0000000407077291 */ /* 0x000fe2000f8f30ff */
[C---:B------:R-:W-:Y:S01]  /*5a70*/  LOP3.LUT R5, R2.reuse, 0x10, RZ, 0x3c, !PT ;  /* 0x0000001002057812 */ /* 0x040fe200078e3cff */
[----:B------:R-:W-:Y:S01]  /*5a80*/  USHF.R.S32.HI UR4, URZ, 0x1f, UR6 ;  /* 0x0000001fff047899 */ /* 0x000fe20008011406 */
[C---:B------:R-:W-:Y:S02]  /*5a90*/  LOP3.LUT R4, R2.reuse, 0x20, RZ, 0x3c, !PT ;  /* 0x0000002002047812 */ /* 0x040fe400078e3cff */
[C---:B-1----:R-:W-:Y:S01]  /*5aa0*/  LOP3.LUT R3, R2.reuse, 0x30, RZ, 0x3c, !PT ;  /* 0x0000003002037812 */ /* 0x042fe200078e3cff */
[----:B------:R-:W-:Y:S01]  /*5ab0*/  IMAD.SHL.U32 R28, R27, 0x2, RZ ;  /* 0x000000021b1c7824 */ /* 0x000fe200078e00ff */
[----:B------:R-:W-:-:S02]  /*5ac0*/  LOP3.LUT R5, R2, 0x40, RZ, 0x3c, !PT ;  /* 0x0000004002057812 */ /* 0x000fc400078e3cff */
[C---:B------:R-:W-:Y:S02]  /*5ad0*/  LOP3.LUT R4, R2.reuse, 0x50, RZ, 0x3c, !PT ;  /* 0x0000005002047812 */ /* 0x040fe400078e3cff */
[C---:B------:R-:W-:Y:S02]  /*5ae0*/  LOP3.LUT R3, R2.reuse, 0x60, RZ, 0x3c, !PT ;  /* 0x0000006002037812 */ /* 0x040fe400078e3cff */
[----:B------:R-:W-:Y:S02]  /*5af0*/  SHF.L.U64.HI R0, R27, 0x1, R0 ;  /* 0x000000011b007819 */ /* 0x000fe40000010200 */
[----:B------:R-:W-:Y:S02]  /*5b00*/  LOP3.LUT R5, R2, 0x70, RZ, 0x3c, !PT ;  /* 0x0000007002057812 */ /* 0x000fe400078e3cff */
[----:B------:R-:W-:Y:S02]  /*5b10*/  LOP3.LUT R4, R23, 0x40, RZ, 0x3c, !PT ;  /* 0x0000004017047812 */ /* 0x000fe400078e3cff */
[----:B------:R-:W-:Y:S01]  /*5b20*/  LOP3.LUT R3, R29, 0x40, RZ, 0x3c, !PT ;  /* 0x000000401d037812 */ /* 0x000fe200078e3cff */
[----:B------:R-:W-:-:S02]  /*5b30*/  USHF.L.U32 UR10, UR6, 0x1, URZ ;  /* 0x00000001060a7899 */ /* 0x000fc400080006ff */
[----:B------:R-:W-:Y:S02]  /*5b40*/  USHF.R.S32.HI UR7, URZ, 0x6, UR7 ;  /* 0x00000006ff077899 */ /* 0x000fe40008011407 */
[----:B--2---:R-:W-:-:S12]  /*5b50*/  USHF.L.U64.HI UR4, UR6, 0x1, UR4 ;  /* 0x0000000106047899 */ /* 0x004fd80008010204 */
.L_x_1:
[----:B------:R-:W2:Y:S01]  /*5b60*/  LDL.64 R6, [R1+0x228] ;  /* 0x0002280001067983 */ /* 0x000ea20000100a00 */
[----:B0-----:R-:W0:Y:S03]  /*5b70*/  LDC R4, c[0x0][0x3a0] ;  /* 0x0000e800ff047b82 */ /* 0x001e260000000800 */
[----:B--2---:R1:W-:Y:S04]  /*5b80*/  STL [R1+0x1750], R7 ;  /* 0x0017500701007387 */ /* 0x0043e80000100800 */
[----:B-1----:R-:W0:Y:S04]  /*5b90*/  LDL R7, [R1+0x4c8] ;  /* 0x0004c80001077983 */ /* 0x002e280000100800 */
[----:B------:R-:W-:Y:S04]  /*5ba0*/  STL [R1+0x1440], R13 ;  /* 0x0014400d01007387 */ /* 0x000fe80000100800 */
        /* <DEDUP_REMOVED lines=73> */
[----:B------:R-:W-:Y:S01]  /*6040*/  STL [R1+0x1690], R13 ;  /* 0x0016900d01007387 */ /* 0x000fe20000100800 */
[----:B0-----:R-:W-:-:S03]  /*6050*/  IMAD R4, R7, -0x40, R4 ;  /* 0xffffffc007047824 */ /* 0x001fc600078e0204 */
        /* <DEDUP_REMOVED lines=121> */
[----:B------:R0:W-:Y:S04]  /*67f0*/  STL [R1+0x174c], R12 ;  /* 0x00174c0c01007387 */ /* 0x0001e80000100800 */
        /* <DEDUP_REMOVED lines=11> */
[----:B-----5:R-:W-:Y:S04]  /*68b0*/  STL [R1+0x140c], R10 ;  /* 0x00140c0a01007387 */ /* 0x020fe80000100800 */
        /* <DEDUP_REMOVED lines=12> */
[----:B------:R-:W2:Y:S01]  /*6980*/  LDL.LU R7, [R1+0x1750] ;  /* 0x0017500001077983 */ /* 0x000ea20000300800 */
[----:B------:R-:W-:-:S02]  /*6990*/  ISETP.GT.AND P0, PT, R4, RZ, PT ;  /* 0x000000ff0400720c */ /* 0x000fc40003f04270 */
[----:B0-----:R-:W-:Y:S02]  /*69a0*/  PRMT R12, RZ, 0x7610, R12 ;  /* 0x00007610ff0c7816 */ /* 0x001fe4000000000c */
[----:B------:R-:W-:Y:S02]  /*69b0*/  PRMT R13, RZ, 0x7610, R13 ;  /* 0x00007610ff0d7816 */ /* 0x000fe4000000000d */
[----:B------:R-:W-:-:S07]  /*69c0*/  ISETP.GT.AND P1, PT, R4, 0x1, PT ;  /* 0x000000010400780c */ /* 0x000fce0003f24270 */
[----:B--2---:R-:W2:Y:S04]  /*69d0*/  @P0 LDG.E.U16 R12, desc[UR8][R6.64] ;  /* 0x00000008060c0981 */ /* 0x004ea8000c1e1500 */
[----:B--2---:R0:W-:Y:S04]  /*69e0*/  STL [R1+0x4c4], R12 ;  /* 0x0004c40c01007387 */ /* 0x0041e80000100800 */
[----:B0-----:R-:W2:Y:S04]  /*69f0*/  LDL.LU R12, [R1+0x174c] ;  /* 0x00174c00010c7983 */ /* 0x001ea80000300800 */
[----:B------:R-:W3:Y:S01]  /*6a00*/  LDL.64 R6, [R1+0x220] ;  /* 0x0002200001067983 */ /* 0x000ee20000100a00 */
[----:B--2---:R-:W-:-:S03]  /*6a10*/  PRMT R12, RZ, 0x7610, R12 ;  /* 0x00007610ff0c7816 */ /* 0x004fc6000000000c */
[----:B---3--:R-:W2:Y:S04]  /*6a20*/  @P0 LDG.E.U16 R13, desc[UR8][R6.64] ;  /* 0x00000008060d0981 */ /* 0x008ea8000c1e1500 */
        /* <DEDUP_REMOVED lines=12> */
[----:B------:R-:W3:Y:S04]  /*6af0*/  LDL R6, [R1+0xb98] ;  /* 0x000b980001067983 */ /* 0x000ee80000100800 */
[----:B------:R-:W3:Y:S01]  /*6b00*/  LDL R7, [R1+0xb9c] ;  /* 0x000b9c0001077983 */ /* 0x000ee20000100800 */
[----:B------:R-:W-:-:S02]  /*6b10*/  ISETP.GT.AND P0, PT, R4, 0x2, PT ;  /* 0x000000020400780c */ /* 0x000fc40003f04270 */
[----:B--2---:R-:W-:Y:S02]  /*6b20*/  PRMT R13, RZ, 0x7610, R13 ;  /* 0x00007610ff0d7816 */ /* 0x004fe4000000000d */
[----:B---3--:R-:W-:-:S04]  /*6b30*/  @P1 LOP3.LUT R7, R7, R6, RZ, 0x3c, !PT ;  /* 0x0000000607071212 */ /* 0x008fc800078e3cff */
[----:B------:R-:W-:-:S04]  /*6b40*/  @P1 LOP3.LUT R6, R7, R6, RZ, 0x3c, !PT ;  /* 0x0000000607061212 */ /* 0x000fc800078e3cff */
[----:B------:R-:W-:-:S05]  /*6b50*/  @P1 LOP3.LUT R7, R7, R6, RZ, 0x3c, !PT ;  /* 0x0000000607071212 */ /* 0x000fca00078e3cff */
[----:B------:R-:W2:Y:S04]  /*6b60*/  @P1 LDG.E.U16 R12, desc[UR8][R6.64] ;  /* 0x00000008060c1981 */ /* 0x000ea8000c1e1500 */
[----:B--2---:R0:W-:Y:S04]  /*6b70*/  STL [R1+0x4b4], R12 ;  /* 0x0004b40c01007387 */ /* 0x0041e80000100800 */
[----:B0-----:R-:W2:Y:S04]  /*6b80*/  LDL.LU R12, [R1+0x173c] ;  /* 0x00173c00010c7983 */ /* 0x001ea80000300800 */
[----:B------:R-:W3:Y:S04]  /*6b90*/  LDL R6, [R1+0xb90] ;  /* 0x000b900001067983 */ /* 0x000ee80000100800 */
[----:B------:R-:W3:Y:S01]  /*6ba0*/  LDL R7, [R1+0xb94] ;  /* 0x000b940001077983 */ /* 0x000ee20000100800 */
[----:B--2---:R-:W-:-:S02]  /*6bb0*/  PRMT R12, RZ, 0x7610, R12 ;  /* 0x00007610ff0c7816 */ /* 0x004fc4000000000c */
        /* <DEDUP_REMOVED lines=1756> */
[----:B------:R-:W-:-:S02]  /*d980*/  PRMT R28, RZ, 0x7610, R28 ;  /* 0x00007610ff1c7816 */ /* 0x000fc4000000001c */
[----:B------:R-:W-:Y:S02]  /*d990*/  PRMT R2, RZ, 0x7610, R2 ;  /* 0x00007610ff027816 */ /* 0x000fe40000000002 */
[----:B------:R-:W-:Y:S02]  /*d9a0*/  ISETP.GT.AND P1, PT, R4, 0x32, PT ;  /* 0x000000320400780c */ /* 0x000fe40003f24270 */
        /* <DEDUP_REMOVED lines=8> */
[----:B------:R-:W3:Y:S02]  /*da30*/  LDL R7, [R1+0x594] ;  /* 0x0005940001077983 */ /* 0x000ee40000100800 */
[----:B---3--:R-:W-:-:S04]  /*da40*/  @P2 LOP3.LUT R7, R7, R6, RZ, 0x3c, !PT ;  /* 0x0000000607072212 */ /* 0x008fc800078e3cff */
[----:B------:R-:W-:-:S04]  /*da50*/  @P2 LOP3.LUT R6, R7, R6, RZ, 0x3c, !PT ;  /* 0x0000000607062212 */ /* 0x000fc800078e3cff */
[----:B------:R-:W-:-:S05]  /*da60*/  @P2 LOP3.LUT R7, R7, R6, RZ, 0x3c, !PT ;  /* 0x0000000607072212 */ /* 0x000fca00078e3cff */
[----:B------:R-:W3:Y:S04]  /*da70*/  @P2 LDG.E.U16 R12, desc[UR8][R6.64] ;  /* 0x00000008060c2981 */ /* 0x000ee8000c1e1500 */
[----:B---3--:R0:W-:Y:S04]  /*da80*/  STL [R1+0xb4], R12 ;  /* 0x0000b40c01007387 */ /* 0x0081e80000100800 */
[----:B0-----:R-:W3:Y:S04]  /*da90*/  LDL.LU R12, [R1+0x143c] ;  /* 0x00143c00010c7983 */ /* 0x001ee80000300800 */
[----:B------:R-:W4:Y:S04]  /*daa0*/  LDL R6, [R1+0x588] ;  /* 0x0005880001067983 */ /* 0x000f280000100800 */
[----:B------:R-:W4:Y:S02]  /*dab0*/  LDL R7, [R1+0x58c] ;  /* 0x00058c0001077983 */ /* 0x000f240000100800 */
[----:B----4-:R-:W-:-:S04]  /*dac0*/  @P2 LOP3.LUT R7, R7, R6, RZ, 0x3c, !PT ;  /* 0x0000000607072212 */ /* 0x010fc800078e3cff */
[----:B------:R-:W-:-:S04]  /*dad0*/  @P2 LOP3.LUT R6, R7, R6, RZ, 0x3c, !PT ;  /* 0x0000000607062212 */ /* 0x000fc800078e3cff */
[----:B------:R-:W-:-:S05]  /*dae0*/  @P2 LOP3.LUT R7, R7, R6, RZ, 0x3c, !PT ;  /* 0x0000000607072212 */ /* 0x000fca00078e3cff */
[----:B------:R-:W4:Y:S04]  /*daf0*/  @P2 LDG.E.U16 R28, desc[UR8][R6.64] ;  /* 0x00000008061c2981 */ /* 0x000f28000c1e1500 */
[----:B----4-:R0:W-:Y:S04]  /*db00*/  STL [R1+0xb0], R28 ;  /* 0x0000b01c01007387 */ /* 0x0101e80000100800 */
[----:B0-----:R-:W4:Y:S04]  /*db10*/  LDL.LU R28, [R1+0x1438] ;  /* 0x00143800011c7983 */ /* 0x001f280000300800 */
        /* <DEDUP_REMOVED lines=13> */
[----:B------:R-:W-:Y:S02]  /*dbf0*/  PRMT R21, RZ, 0x7610, R21 ;  /* 0x00007610ff157816 */ /* 0x000fe40000000015 */
[----:B------:R-:W-:Y:S02]  /*dc00*/  ISETP.GT.AND P2, PT, R4, 0x33, PT ;  /* 0x000000330400780c */ /* 0x000fe40003f44270 */
[----:B---3--:R-:W-:-:S04]  /*dc10*/  @P1 LOP3.LUT R7, R7, R6, RZ, 0x3c, !PT ;  /* 0x0000000607071212 */ /* 0x008fc800078e3cff */
[----:B------:R-:W-:-:S04]  /*dc20*/  @P1 LOP3.LUT R6, R7, R6, RZ, 0x3c, !PT ;  /* 0x0000000607061212 */ /* 0x000fc800078e3cff */
[----:B------:R-:W-:-:S05]  /*dc30*/  @P1 LOP3.LUT R7, R7, R6, RZ, 0x3c, !PT ;  /* 0x0000000607071212 */ /* 0x000fca00078e3cff */
[----:B------:R-:W3:Y:S04]  /*dc40*/  @P1 LDG.E.U16 R13, desc[UR8][R6.64] ;  /* 0x00000008060d1981 */ /* 0x000ee8000c1e1500 */
[----:B------:R-:W2:Y:S04]  /*dc50*/  LDL R6, [R1+0x570] ;  /* 0x0005700001067983 */ /* 0x000ea80000100800 */
[----:B------:R-:W2:Y:S04]  /*dc60*/  LDL R7, [R1+0x574] ;  /* 0x0005740001077983 */ /* 0x000ea80000100800 */
[----:B---3--:R0:W-:Y:S04]  /*dc70*/  STL [R1+0xa8], R13 ;  /* 0x0000a80d01007387 */ /* 0x0081e80000100800 */
[----:B0-----:R-:W3:Y:S01]  /*dc80*/  LDL R13, [R1+0x54c] ;  /* 0x00054c00010d7983 */ /* 0x001ee20000100800 */
[----:B--2---:R-:W-:-:S04]  /*dc90*/  @P1 LOP3.LUT R7, R7, R6, RZ, 0x3c, !PT ;  /* 0x0000000607071212 */ /* 0x004fc800078e3cff */
[----:B------:R-:W-:-:S04]  /*dca0*/  @P1 LOP3.LUT R6, R7, R6, RZ, 0x3c, !PT ;  /* 0x0000000607061212 */ /* 0x000fc800078e3cff */
[----:B------:R-:W-:-:S05]  /*dcb0*/  @P1 LOP3.LUT R7, R7, R6, RZ, 0x3c, !PT ;  /* 0x0000000607071212 */ /* 0x000fca00078e3cff */
[----:B------:R-:W2:Y:S04]  /*dcc0*/  @P1 LDG.E.U16 R23, desc[UR8][R6.64] ;  /* 0x0000000806171981 */ /* 0x000ea8000c1e1500 */
[----:B--2---:R0:W-:Y:S04]  /*dcd0*/  STL [R1+0xa4], R23 ;  /* 0x0000a41701007387 */ /* 0x0041e80000100800 */
[----:B0-----:R-:W2:Y:S04]  /*dce0*/  LDL.LU R23, [R1+0x1430] ;  /* 0x0014300001177983 */ /* 0x001ea80000300800 */
[----:B------:R-:W2:Y:S04]  /*dcf0*/  LDL R6, [R1+0x568] ;  /* 0x0005680001067983 */ /* 0x000ea80000100800 */
[----:B------:R-:W2:Y:S02]  /*dd00*/  LDL R7, [R1+0x56c] ;  /* 0x00056c0001077983 */ /* 0x000ea40000100800 */
[----:B--2---:R-:W-:-:S04]  /*dd10*/  @P1 LOP3.LUT R7, R7, R6, RZ, 0x3c, !PT ;  /* 0x0000000607071212 */ /* 0x004fc800078e3cff */
[----:B------:R-:W-:-:S04]  /*dd20*/  @P1 LOP3.LUT R6, R7, R6, RZ, 0x3c, !PT ;  /* 0x0000000607061212 */ /* 0x000fc800078e3cff */
[----:B------:R-:W-:-:S05]  /*dd30*/  @P1 LOP3.LUT R7, R7, R6, RZ, 0x3c, !PT ;  /* 0x0000000607071212 */ /* 0x000fca00078e3cff */
[----:B------:R-:W2:Y:S04]  /*dd40*/  @P1 LDG.E.U16 R22, desc[UR8][R6.64] ;  /* 0x0000000806161981 */ /* 0x000ea8000c1e1500 */
[----:B--2---:R0:W-:Y:S04]  /*dd50*/  STL [R1+0xa0], R22 ;  /* 0x0000a01601007387 */ /* 0x0041e80000100800 */
[----:B0-----:R-:W2:Y:S04]  /*dd60*/  LDL.LU R22, [R1+0x142c] ;  /* 0x00142c0001167983 */ /* 0x001ea80000300800 */
[----:B------:R-:W2:Y:S04]  /*dd70*/  LDL R6, [R1+0x560] ;  /* 0x0005600001067983 */ /* 0x000ea80000100800 */
[----:B------:R-:W2:Y:S01]  /*dd80*/  LDL R7, [R1+0x564] ;  /* 0x0005640001077983 */ /* 0x000ea20000100800 */
[----:B------:R-:W-:-:S02]  /*dd90*/  PRMT R18, RZ, 0x7610, R18 ;  /* 0x00007610ff127816 */ /* 0x000fc40000000012 */
        /* <DEDUP_REMOVED lines=9> */
[----:B------:R-:W-:Y:S02]  /*de30*/  PRMT R12, RZ, 0x7610, R12 ;  /* 0x00007610ff0c7816 */ /* 0x000fe4000000000c */
[----:B------:R-:W-:Y:S02]  /*de40*/  PRMT R15, RZ, 0x7610, R15 ;  /* 0x00007610ff0f7816 */ /* 0x000fe4000000000f */
[----:B------:R-:W-:Y:S02]  /*de50*/  ISETP.GT.AND P1, PT, R4, 0x34, PT ;  /* 0x000000340400780c */ /* 0x000fe40003f24270 */
        /* <DEDUP_REMOVED lines=14> */
[----:B------:R-:W2:Y:S01]  /*df40*/  LDL R7, [R1+0x548] ;  /* 0x0005480001077983 */ /* 0x000ea20000100800 */
[----:B---3--:R-:W-:-:S03]  /*df50*/  @P2 IMAD.MOV.U32 R6, RZ, RZ, R13 ;  /* 0x000000ffff062224 */ /* 0x008fc600078e000d */
[----:B------:R-:W3:Y:S04]  /*df60*/  LDL R13, [R1+0xbc4] ;  /* 0x000bc400010d7983 */ /* 0x000ee80000100800 */
[----:B--2---:R0:W2:Y:S04]  /*df70*/  @P2 LDG.E.U16 R12, desc[UR8][R6.64] ;  /* 0x00000008060c2981 */ /* 0x0040a8000c1e1500 */
[----:B------:R-:W0:Y:S04]  /*df80*/  LDL R6, [R1+0x540] ;  /* 0x0005400001067983 */ /* 0x000e280000100800 */
[----:B------:R-:W0:Y:S02]  /*df90*/  LDL R7, [R1+0x544] ;  /* 0x0005440001077983 */ /* 0x000e240000100800 */
[----:B0-----:R-:W-:-:S04]  /*dfa0*/  @P2 LOP3.LUT R7, R7, R6, RZ, 0x3c, !PT ;  /* 0x0000000607072212 */ /* 0x001fc800078e3cff */
[----:B------:R-:W-:-:S04]  /*dfb0*/  @P2 LOP3.LUT R6, R7, R6, RZ, 0x3c, !PT ;  /* 0x0000000607062212 */ /* 0x000fc800078e3cff */
[----:B------:R-:W-:-:S05]  /*dfc0*/  @P2 LOP3.LUT R7, R7, R6, RZ, 0x3c, !PT ;  /* 0x0000000607072212 */ /* 0x000fca00078e3cff */
[----:B------:R-:W3:Y:S04]  /*dfd0*/  @P2 LDG.E.U16 R15, desc[UR8][R6.64] ;  /* 0x00000008060f2981 */ /* 0x000ee8000c1e1500 */
[----:B--2---:R0:W-:Y:S04]  /*dfe0*/  STL [R1+0x70], R12 ;  /* 0x0000700c01007387 */ /* 0x0041e80000100800 */
[----:B0-----:R-:W2:Y:S04]  /*dff0*/  LDL R12, [R1+0xbcc] ;  /* 0x000bcc00010c7983 */ /* 0x001ea80000100800 */
[----:B---3--:R0:W-:Y:S04]  /*e000*/  STL [R1+0x6c], R15 ;  /* 0x00006c0f01007387 */ /* 0x0081e80000100800 */
[----:B0-----:R-:W3:Y:S04]  /*e010*/  LDL.LU R15, [R1+0x141c] ;  /* 0x00141c00010f7983 */ /* 0x001ee80000300800 */
        /* <DEDUP_REMOVED lines=29> */
[----:B------:R-:W-:-:S02]  /*e1f0*/  ISETP.GT.AND P2, PT, R4, 0x38, PT ;  /* 0x000000380400780c */ /* 0x000fc40003f44270 */
[----:B------:R-:W-:Y:S02]  /*e200*/  PRMT R10, RZ, 0x7610, R10 ;  /* 0x00007610ff0a7816 */ /* 0x000fe4000000000a */
[----:B------:R-:W-:Y:S02]  /*e210*/  PRMT R9, RZ, 0x7610, R9 ;  /* 0x00007610ff097816 */ /* 0x000fe40000000009 */
[----:B--2---:R-:W-:-:S04]  /*e220*/  @P1 LOP3.LUT R7, R7, R6, RZ, 0x3c, !PT ;  /* 0x0000000607071212 */ /* 0x004fc800078e3cff */
[----:B------:R-:W-:-:S04]  /*e230*/  @P1 LOP3.LUT R6, R7, R6, RZ, 0x3c, !PT ;  /* 0x0000000607061212 */ /* 0x000fc800078e3cff */
[----:B------:R-:W-:-:S05]  /*e240*/  @P1 LOP3.LUT R7, R7, R6, RZ, 0x3c, !PT ;  /* 0x0000000607071212 */ /* 0x000fca00078e3cff */
[----:B------:R0:W2:Y:S02]  /*e250*/  @P1 LDG.E.U16 R10, desc[UR8][R6.64] ;  /* 0x00000008060a1981 */ /* 0x0000a4000c1e1500 */
[----:B0-----:R-:W-:Y:S02]  /*e260*/  @P2 IMAD.MOV.U32 R6, RZ, RZ, R12 ;  /* 0x000000ffff062224 */ /* 0x001fe400078e000c */
[----:B------:R-:W-:-:S05]  /*e270*/  @P2 IMAD.MOV.U32 R7, RZ, RZ, R13 ;  /* 0x000000ffff072224 */ /* 0x000fca00078e000d */
[----:B------:R-:W3:Y:S04]  /*e280*/  @P2 LDG.E.U16 R9, desc[UR8][R6.64] ;  /* 0x0000000806092981 */ /* 0x000ee8000c1e1500 */
[----:B--2---:R0:W-:Y:S04]  /*e290*/  STL [R1+0x5c], R10 ;  /* 0x00005c0a01007387 */ /* 0x0041e80000100800 */
[----:B0-----:R-:W2:Y:S04]  /*e2a0*/  LDL.LU R10, [R1+0x140c] ;  /* 0x00140c00010a7983 */ /* 0x001ea80000300800 */
[----:B------:R-:W2:Y:S04]  /*e2b0*/  LDL R13, [R1+0xbe4] ;  /* 0x000be400010d7983 */ /* 0x000ea80000100800 */
[----:B------:R-:W2:Y:S04]  /*e2c0*/  LDL R12, [R1+0xbec] ;  /* 0x000bec00010c7983 */ /* 0x000ea80000100800 */
        /* <DEDUP_REMOVED lines=26> */
[----:B------:R-:W2:Y:S01]  /*e470*/  @P2 LDG.E.U16 R27, desc[UR8][R6.64] ;  /* 0x00000008061b2981 */ /* 0x000ea2000c1e1500 */
[----:B------:R-:W-:-:S03]  /*e480*/  ISETP.GT.AND P1, PT, R4, 0x35, PT ;  /* 0x000000350400780c */ /* 0x000fc60003f24270 */
        /* <DEDUP_REMOVED lines=50> */
[----:B----4-:R-:W-:Y:S02]  /*e7b0*/  PRMT R28, RZ, 0x7610, R28 ;  /* 0x00007610ff1c7816 */ /* 0x010fe4000000001c */
[----:B------:R-:W-:Y:S02]  /*e7c0*/  PRMT R3, RZ, 0x7610, R3 ;  /* 0x00007610ff037816 */ /* 0x000fe40000000003 */
[----:B--2---:R-:W-:-:S04]  /*e7d0*/  @P1 LOP3.LUT R7, R7, R6, RZ, 0x3c, !PT ;  /* 0x0000000607071212 */ /* 0x004fc800078e3cff */
[----:B------:R-:W-:-:S04]  /*e7e0*/  @P1 LOP3.LUT R6, R7, R6, RZ, 0x3c, !PT ;  /* 0x0000000607061212 */ /* 0x000fc800078e3cff */
[----:B------:R-:W-:-:S05]  /*e7f0*/  @P1 LOP3.LUT R7, R7, R6, RZ, 0x3c, !PT ;  /* 0x0000000607071212 */ /* 0x000fca00078e3cff */
[----:B------:R0:W2:Y:S02]  /*e800*/  @P1 LDG.E.U16 R28, desc[UR8][R6.64] ;  /* 0x00000008061c1981 */ /* 0x0000a4000c1e1500 */
[----:B0-----:R-:W-:Y:S02]  /*e810*/  @P2 IMAD.MOV.U32 R6, RZ, RZ, R12 ;  /* 0x000000ffff062224 */ /* 0x001fe400078e000c */
[----:B------:R-:W-:-:S05]  /*e820*/  @P2 IMAD.MOV.U32 R7, RZ, RZ, R13 ;  /* 0x000000ffff072224 */ /* 0x000fca00078e000d */
[----:B------:R-:W4:Y:S04]  /*e830*/  @P2 LDG.E.U16 R3, desc[UR8][R6.64] ;  /* 0x0000000806032981 */ /* 0x000f28000c1e1500 */
[----:B--2---:R-:W-:Y:S04]  /*e840*/  STL [R1+0x1358], R28 ;  /* 0x0013581c01007387 */ /* 0x004fe80000100800 */
[----:B------:R-:W2:Y:S04]  /*e850*/  LDL R13, [R1+0x508] ;  /* 0x00050800010d7983 */ /* 0x000ea80000100800 */
[----:B------:R-:W2:Y:S04]  /*e860*/  LDL R12, [R1+0x50c] ;  /* 0x00050c00010c7983 */ /* 0x000ea80000100800 */
[----:B----4-:R0:W-:Y:S04]  /*e870*/  STL [R1+0x14], R3 ;  /* 0x0000140301007387 */ /* 0x0101e80000100800 */
[----:B0-----:R-:W4:Y:S04]  /*e880*/  LDL.LU R3, [R1+0x13e4] ;  /* 0x0013e40001037983 */ /* 0x001f280000300800 */
[----:B------:R-:W2:Y:S04]  /*e890*/  LDL R6, [R1+0xbf8] ;  /* 0x000bf80001067983 */ /* 0x000ea80000100800 */
[----:B------:R-:W2:Y:S01]  /*e8a0*/  LDL R7, [R1+0xc14] ;  /* 0x000c140001077983 */ /* 0x000ea20000100800 */
[----:B------:R-:W-:-:S02]  /*e8b0*/  PRMT R28, RZ, 0x7610, R28 ;  /* 0x00007610ff1c7816 */ /* 0x000fc4000000001c */
[----:B--2---:R-:W-:-:S04]  /*e8c0*/  @P2 LOP3.LUT R7, R7, R6, RZ, 0x3c, !PT ;  /* 0x0000000607072212 */ /* 0x004fc800078e3cff */
[----:B------:R-:W-:-:S04]  /*e8d0*/  @P2 LOP3.LUT R6, R7, R6, RZ, 0x3c, !PT ;  /* 0x0000000607062212 */ /* 0x000fc800078e3cff */
[----:B------:R-:W-:-:S05]  /*e8e0*/  @P2 LOP3.LUT R7, R7, R6, RZ, 0x3c, !PT ;  /* 0x0000000607072212 */ /* 0x000fca00078e3cff */
[----:B------:R0:W2:Y:S04]  /*e8f0*/  @P2 LDG.E.U16 R28, desc[UR8][R6.64] ;  /* 0x00000008061c2981 */ /* 0x0000a8000c1e1500 */
[----:B------:R-:W0:Y:S04]  /*e900*/  LDL R6, [R1+0xc10] ;  /* 0x000c100001067983 */ /* 0x000e280000100800 */
[----:B------:R-:W0:Y:S01]  /*e910*/  LDL R7, [R1+0xc20] ;  /* 0x000c200001077983 */ /* 0x000e220000100800 */
[----:B------:R-:W-:Y:S02]  /*e920*/  PRMT R2, RZ, 0x7610, R2 ;  /* 0x00007610ff027816 */ /* 0x000fe40000000002 */
[----:B0-----:R-:W-:-:S04]  /*e930*/  @P2 LOP3.LUT R7, R7, R6, RZ, 0x3c, !PT ;  /* 0x0000000607072212 */ /* 0x001fc800078e3cff */
[----:B------:R-:W-:-:S04]  /*e940*/  @P2 LOP3.LUT R6, R7, R6, RZ, 0x3c, !PT ;  /* 0x0000000607062212 */ /* 0x000fc800078e3cff */
[----:B------:R-:W-:-:S05]  /*e950*/  @P2 LOP3.LUT R7, R7, R6, RZ, 0x3c, !PT ;  /* 0x0000000607072212 */ /* 0x000fca00078e3cff */
[----:B------:R-:W3:Y:S04]  /*e960*/  @P2 LDG.E.U16 R2, desc[UR8][R6.64] ;  /* 0x0000000806022981 */ /* 0x000ee8000c1e1500 */
[----:B--2---:R0:W-:Y:S04]  /*e970*/  STL [R1+0x13c0], R28 ;  /* 0x0013c01c01007387 */ /* 0x0041e80000100800 */
[----:B0-----:R-:W2:Y:S04]  /*e980*/  LDL R28, [R1+0xc28] ;  /* 0x000c2800011c7983 */ /* 0x001ea80000100800 */
[----:B---3--:R-:W-:Y:S04]  /*e990*/  STL [R1+0x4], R2 ;  /* 0x0000040201007387 */ /* 0x008fe80000100800 */
[----:B------:R-:W3:Y:S01]  /*e9a0*/  LDL R7, [R1+0xc1c] ;  /* 0x000c1c0001077983 */ /* 0x000ee20000100800 */
[----:B------:R-:W-:Y:S01]  /*e9b0*/  PRMT R23, RZ, 0x7610, R23 ;  /* 0x00007610ff177816 */ /* 0x000fe20000000017 */
[----:B--2---:R-:W-:Y:S01]  /*e9c0*/  @P2 IMAD.MOV.U32 R6, RZ, RZ, R28 ;  /* 0x000000ffff062224 */ /* 0x004fe200078e001c */
[----:B------:R-:W-:Y:S01]  /*e9d0*/  PRMT R22, RZ, 0x7610, R22 ;  /* 0x00007610ff167816 */ /* 0x000fe20000000016 */
[----:B------:R-:W2:Y:S04]  /*e9e0*/  LDL R28, [R1+0xc40] ;  /* 0x000c4000011c7983 */ /* 0x000ea80000100800 */
[----:B---3--:R0:W3:Y:S02]  /*e9f0*/  @P2 LDG.E.U16 R23, desc[UR8][R6.64] ;  /* 0x0000000806172981 */ /* 0x0080e4000c1e1500 */
[----:B0-----:R-:W-:-:S02]  /*ea00*/  @P1 IMAD.MOV.U32 R6, RZ, RZ, R12 ;  /* 0x000000ffff061224 */ /* 0x001fc400078e000c */
[----:B------:R-:W-:-:S05]  /*ea10*/  @P1 IMAD.MOV.U32 R7, RZ, RZ, R13 ;  /* 0x000000ffff071224 */ /* 0x000fca00078e000d */
[----:B------:R-:W2:Y:S04]  /*ea20*/  @P1 LDG.E.U16 R22, desc[UR8][R6.64] ;  /* 0x0000000806161981 */ /* 0x000ea8000c1e1500 */
[----:B---3--:R0:W-:Y:S04]  /*ea30*/  STL [R1+0x13bc], R23 ;  /* 0x0013bc1701007387 */ /* 0x0081e80000100800 */
[----:B------:R-:W3:Y:S04]  /*ea40*/  LDL R6, [R1+0xc24] ;  /* 0x000c240001067983 */ /* 0x000ee80000100800 */
[----:B------:R-:W3:Y:S01]  /*ea50*/  LDL R7, [R1+0xc2c] ;  /* 0x000c2c0001077983 */ /* 0x000ee20000100800 */
[----:B------:R-:W-:-:S03]  /*ea60*/  ISETP.GT.AND P2, PT, R4, 0x3b, PT ;  /* 0x0000003b0400780c */ /* 0x000fc60003f44270 */
[----:B------:R-:W4:Y:S04]  /*ea70*/  LDL R13, [R1+0xc3c] ;  /* 0x000c3c00010d7983 */ /* 0x000f280000100800 */
[----:B------:R-:W4:Y:S01]  /*ea80*/  LDL R12, [R1+0xc48] ;  /* 0x000c4800010c7983 */ /* 0x000f220000100800 */
[----:B------:R-:W-:-:S03]  /*ea90*/  PRMT R21, RZ, 0x7610, R21 ;  /* 0x00007610ff157816 */ /* 0x000fc60000000015 */
[----:B0-----:R-:W4:Y:S04]  /*eaa0*/  LDL R23, [R1+0xc30] ;  /* 0x000c300001177983 */ /* 0x001f280000100800 */
[----:B--2---:R0:W-:Y:S04]  /*eab0*/  STL [R1+0x135c], R22 ;  /* 0x00135c1601007387 */ /* 0x0041e80000100800 */
[----:B0-----:R-:W2:Y:S01]  /*eac0*/  LDL R22, [R1+0xc34] ;  /* 0x000c340001167983 */ /* 0x001ea20000100800 */
[----:B---3--:R-:W-:-:S04]  /*ead0*/  @P2 LOP3.LUT R7, R7, R6, RZ, 0x3c, !PT ;  /* 0x0000000607072212 */ /* 0x008fc800078e3cff */
[----:B------:R-:W-:-:S04]  /*eae0*/  @P2 LOP3.LUT R6, R7, R6, RZ, 0x3c, !PT ;  /* 0x0000000607062212 */ /* 0x000fc800078e3cff */
[----:B------:R-:W-:-:S05]  /*eaf0*/  @P2 LOP3.LUT R7, R7, R6, RZ, 0x3c, !PT ;  /* 0x0000000607072212 */ /* 0x000fca00078e3cff */
[----:B------:R2:W3:Y:S04]  /*eb00*/  @P2 LDG.E.U16 R21, desc[UR8][R6.64] ;  /* 0x0000000806152981 */ /* 0x0004e8000c1e1500 */
[----:B------:R-:W3:Y:S01]  /*eb10*/  LDL R7, [R1+0xc18] ;  /* 0x000c180001077983 */ /* 0x000ee20000100800 */
[----:B------:R-:W-:Y:S01]  /*eb20*/  PRMT R18, RZ, 0x7610, R18 ;  /* 0x00007610ff127816 */ /* 0x000fe20000000012 */
[----:B--2---:R-:W-:Y:S01]  /*eb30*/  @P2 IMAD.MOV.U32 R6, RZ, RZ, R22 ;  /* 0x000000ffff062224 */ /* 0x004fe200078e0016 */
[----:B------:R-:W-:-:S04]  /*eb40*/  PRMT R17, RZ, 0x7610, R17 ;  /* 0x00007610ff117816 */ /* 0x000fc80000000011 */
[----:B---3--:R0:W2:Y:S02]  /*eb50*/  @P2 LDG.E.U16 R18, desc[UR8][R6.64] ;  /* 0x0000000806122981 */ /* 0x0080a4000c1e1500 */
[----:B0-----:R-:W-:Y:S02]  /*eb60*/  @P2 IMAD.MOV.U32 R6, RZ, RZ, R28 ;  /* 0x000000ffff062224 */ /* 0x001fe400078e001c */
[----:B----4-:R-:W-:-:S05]  /*eb70*/  @P2 IMAD.MOV.U32 R7, RZ, RZ, R23 ;  /* 0x000000ffff072224 */ /* 0x010fca00078e0017 */
[----:B------:R0:W3:Y:S01]  /*eb80*/  @P2 LDG.E.U16 R17, desc[UR8][R6.64] ;  /* 0x0000000806112981 */ /* 0x0000e2000c1e1500 */
[----:B------:R-:W-:-:S03]  /*eb90*/  PRMT R15, RZ, 0x7610, R15 ;  /* 0x00007610ff0f7816 */ /* 0x000fc6000000000f */
[----:B------:R1:W-:Y:S01]  /*eba0*/  STL [R1+0x13a8], R21 ;  /* 0x0013a81501007387 */ /* 0x0003e20000100800 */
[----:B0-----:R-:W-:Y:S02]  /*ebb0*/  @P2 IMAD.MOV.U32 R6, RZ, RZ, R12 ;  /* 0x000000ffff062224 */ /* 0x001fe400078e000c */
[----:B------:R-:W-:-:S05]  /*ebc0*/  @P2 IMAD.MOV.U32 R7, RZ, RZ, R13 ;  /* 0x000000ffff072224 */ /* 0x000fca00078e000d */
[----:B------:R0:W4:Y:S04]  /*ebd0*/  @P2 LDG.E.U16 R15, desc[UR8][R6.64] ;  /* 0x00000008060f2981 */ /* 0x000128000c1e1500 */
[----:B--2---:R-:W-:Y:S04]  /*ebe0*/  STL [R1+0x13ac], R18 ;  /* 0x0013ac1201007387 */ /* 0x004fe80000100800 */
[----:B------:R-:W2:Y:S04]  /*ebf0*/  LDL R28, [R1+0xc44] ;  /* 0x000c4400011c7983 */ /* 0x000ea80000100800 */
[----:B-1----:R-:W2:Y:S04]  /*ec00*/  LDL R21, [R1+0xc4c] ;  /* 0x000c4c0001157983 */ /* 0x002ea80000100800 */
[----:B---3--:R-:W-:Y:S04]  /*ec10*/  STL [R1+0x13b0], R17 ;  /* 0x0013b01101007387 */ /* 0x008fe80000100800 */
[----:B------:R-:W0:Y:S04]  /*ec20*/  LDL R6, [R1+0x500] ;  /* 0x0005000001067983 */ /* 0x000e280000100800 */
[----:B------:R-:W0:Y:S04]  /*ec30*/  LDL R7, [R1+0x504] ;  /* 0x0005040001077983 */ /* 0x000e280000100800 */
[----:B------:R-:W3:Y:S04]  /*ec40*/  LDL R23, [R1+0xc38] ;  /* 0x000c380001177983 */ /* 0x000ee80000100800 */
[----:B------:R-:W2:Y:S04]  /*ec50*/  LDL R22, [R1+0xc54] ;  /* 0x000c540001167983 */ /* 0x000ea80000100800 */
[----:B------:R-:W2:Y:S04]  /*ec60*/  LDL R13, [R1+0xc50] ;  /* 0x000c5000010d7983 */ /* 0x000ea80000100800 */
[----:B------:R-:W2:Y:S01]  /*ec70*/  LDL R12, [R1+0xc60] ;  /* 0x000c6000010c7983 */ /* 0x000ea20000100800 */
[----:B------:R-:W-:-:S02]  /*ec80*/  ISETP.GT.AND P2, PT, R4, 0x3c, PT ;  /* 0x0000003c0400780c */ /* 0x000fc40003f44270 */
[----:B------:R-:W-:Y:S02]  /*ec90*/  PRMT R19, RZ, 0x7610, R19 ;  /* 0x00007610ff137816 */ /* 0x000fe40000000013 */
[----:B------:R-:W-:Y:S02]  /*eca0*/  PRMT R14, RZ, 0x7610, R14 ;  /* 0x00007610ff0e7816 */ /* 0x000fe4000000000e */
[----:B------:R-:W-:Y:S02]  /*ecb0*/  PRMT R11, RZ, 0x7610, R11 ;  /* 0x00007610ff0b7816 */ /* 0x000fe4000000000b */
[----:B------:R-:W-:Y:S02]  /*ecc0*/  PRMT R10, RZ, 0x7610, R10 ;  /* 0x00007610ff0a7816 */ /* 0x000fe4000000000a */
[----:B0-----:R-:W-:-:S04]  /*ecd0*/  @P1 LOP3.LUT R7, R7, R6, RZ, 0x3c, !PT ;  /* 0x0000000607071212 */ /* 0x001fc800078e3cff */
[----:B------:R-:W-:-:S04]  /*ece0*/  @P1 LOP3.LUT R6, R7, R6, RZ, 0x3c, !PT ;  /* 0x0000000607061212 */ /* 0x000fc800078e3cff */
[----:B------:R-:W-:-:S05]  /*ecf0*/  @P1 LOP3.LUT R7, R7, R6, RZ, 0x3c, !PT ;  /* 0x0000000607071212 */ /* 0x000fca00078e3cff */
[----:B------:R2:W4:Y:S02]  /*ed00*/  @P1 LDG.E.U16 R19, desc[UR8][R6.64] ;  /* 0x0000000806131981 */ /* 0x000524000c1e1500 */
[----:B--2---:R-:W-:Y:S02]  /*ed10*/  @P2 IMAD.MOV.U32 R6, RZ, RZ, R21 ;  /* 0x000000ffff062224 */ /* 0x004fe400078e0015 */
[----:B------:R-:W-:-:S05]  /*ed20*/  @P2 IMAD.MOV.U32 R7, RZ, RZ, R28 ;  /* 0x000000ffff072224 */ /* 0x000fca00078e001c */
[----:B------:R0:W2:Y:S02]  /*ed30*/  @P2 LDG.E.U16 R14, desc[UR8][R6.64] ;  /* 0x00000008060e2981 */ /* 0x0000a4000c1e1500 */
[----:B0-----:R-:W-:Y:S02]  /*ed40*/  @P2 IMAD.MOV.U32 R6, RZ, RZ, R22 ;  /* 0x000000ffff062224 */ /* 0x001fe400078e0016 */
[----:B---3--:R-:W-:-:S05]  /*ed50*/  @P2 IMAD.MOV.U32 R7, RZ, RZ, R23 ;  /* 0x000000ffff072224 */ /* 0x008fca00078e0017 */
[----:B------:R0:W3:Y:S02]  /*ed60*/  @P2 LDG.E.U16 R11, desc[UR8][R6.64] ;  /* 0x00000008060b2981 */ /* 0x0000e4000c1e1500 */
[----:B0-----:R-:W-:Y:S02]  /*ed70*/  @P2 IMAD.MOV.U32 R6, RZ, RZ, R12 ;  /* 0x000000ffff062224 */ /* 0x001fe400078e000c */
[----:B------:R-:W-:-:S05]  /*ed80*/  @P2 IMAD.MOV.U32 R7, RZ, RZ, R13 ;  /* 0x000000ffff072224 */ /* 0x000fca00078e000d */
[----:B------:R-:W3:Y:S04]  /*ed90*/  @P2 LDG.E.U16 R10, desc[UR8][R6.64] ;  /* 0x00000008060a2981 */ /* 0x000ee8000c1e1500 */
[----:B----4-:R0:W-:Y:S04]  /*eda0*/  STL [R1+0x13b4], R15 ;  /* 0x0013b40f01007387 */ /* 0x0101e80000100800 */
[----:B------:R-:W-:Y:S04]  /*edb0*/  STL [R1+0x1360], R19 ;  /* 0x0013601301007387 */ /* 0x000fe80000100800 */
[----:B------:R-:W4:Y:S04]  /*edc0*/  LDL R21, [R1+0xc5c] ;  /* 0x000c5c0001157983 */ /* 0x000f280000100800 */
[----:B0-----:R-:W4:Y:S04]  /*edd0*/  LDL R15, [R1+0xc68] ;  /* 0x000c6800010f7983 */ /* 0x001f280000100800 */
[----:B--2---:R-:W-:Y:S04]  /*ede0*/  STL [R1+0x1384], R14 ;  /* 0x0013840e01007387 */ /* 0x004fe80000100800 */
[----:B------:R-:W2:Y:S04]  /*edf0*/  LDL R28, [R1+0xc6c] ;  /* 0x000c6c00011c7983 */ /* 0x000ea80000100800 */
[----:B---3--:R-:W-:Y:S04]  /*ee00*/  STL [R1+0x1388], R11 ;  /* 0x0013880b01007387 */ /* 0x008fe80000100800 */
[----:B------:R-:W3:Y:S04]  /*ee10*/  LDL R13, [R1+0xc58] ;  /* 0x000c5800010d7983 */ /* 0x000ee80000100800 */
[----:B------:R-:W3:Y:S04]  /*ee20*/  LDL R12, [R1+0xc74] ;  /* 0x000c7400010c7983 */ /* 0x000ee80000100800 */
[----:B------:R-:W3:Y:S04]  /*ee30*/  LDL R23, [R1+0xc70] ;  /* 0x000c700001177983 */ /* 0x000ee80000100800 */
[----:B------:R-:W3:Y:S04]  /*ee40*/  LDL R22, [R1+0xc80] ;  /* 0x000c800001167983 */ /* 0x000ee80000100800 */
[----:B------:R0:W-:Y:S04]  /*ee50*/  STL [R1+0x138c], R10 ;  /* 0x00138c0a01007387 */ /* 0x0001e80000100800 */
[----:B0-----:R-:W3:Y:S01]  /*ee60*/  LDL R10, [R1+0xc64] ;  /* 0x000c6400010a7983 */ /* 0x001ee20000100800 */
[----:B------:R-:W-:-:S02]  /*ee70*/  ISETP.GT.AND P1, PT, R4, 0x3d, PT ;  /* 0x0000003d0400780c */ /* 0x000fc40003f24270 */
[----:B------:R-:W-:Y:S02]  /*ee80*/  PRMT R9, RZ, 0x7610, R9 ;  /* 0x00007610ff097816 */ /* 0x000fe40000000009 */
[----:B------:R-:W-:Y:S01]  /*ee90*/  PRMT R8, RZ, 0x7610, R8 ;  /* 0x00007610ff087816 */ /* 0x000fe20000000008 */
[----:B----4-:R-:W-:Y:S02]  /*eea0*/  @P2 IMAD.MOV.U32 R7, RZ, RZ, R21 ;  /* 0x000000ffff072224 */ /* 0x010fe400078e0015 */
[----:B------:R-:W-:Y:S01]  /*eeb0*/  @P2 IMAD.MOV.U32 R6, RZ, RZ, R15 ;  /* 0x000000ffff062224 */ /* 0x000fe200078e000f */
[----:B------:R-:W4:Y:S04]  /*eec0*/  LDL R21, [R1+0xc7c] ;  /* 0x000c7c0001157983 */ /* 0x000f280000100800 */
[----:B------:R-:W4:Y:S04]  /*eed0*/  LDL R15, [R1+0xc88] ;  /* 0x000c8800010f7983 */ /* 0x000f280000100800 */
[----:B------:R2:W4:Y:S02]  /*eee0*/  @P2 LDG.E.U16 R9, desc[UR8][R6.64] ;  /* 0x0000000806092981 */ /* 0x000524000c1e1500 */
[----:B--2---:R-:W-:-:S02]  /*eef0*/  @P1 IMAD.MOV.U32 R6, RZ, RZ, R28 ;  /* 0x000000ffff061224 */ /* 0x004fc400078e001c */
[----:B---3--:R-:W-:-:S05]  /*ef00*/  @P1 IMAD.MOV.U32 R7, RZ, RZ, R10 ;  /* 0x000000ffff071224 */ /* 0x008fca00078e000a */
[----:B------:R0:W2:Y:S02]  /*ef10*/  @P1 LDG.E.U16 R8, desc[UR8][R6.64] ;  /* 0x0000000806081981 */ /* 0x0000a4000c1e1500 */
[----:B0-----:R-:W-:-:S06]  /*ef20*/  PRMT R7, RZ, 0x7610, R7 ;  /* 0x00007610ff077816 */ /* 0x001fcc0000000007 */
[----:B------:R0:W3:Y:S01]  /*ef30*/  @P1 LDG.E.U16 R7, desc[UR8][R12.64] ;  /* 0x000000080c071981 */ /* 0x0000e2000c1e1500 */
[----:B------:R-:W-:Y:S01]  /*ef40*/  PRMT R6, RZ, 0x7610, R6 ;  /* 0x00007610ff067816 */ /* 0x000fe20000000006 */
[----:B0-----:R-:W-:Y:S02]  /*ef50*/  @P1 IMAD.MOV.U32 R12, RZ, RZ, R22 ;  /* 0x000000ffff0c1224 */ /* 0x001fe400078e0016 */
[----:B------:R-:W-:-:S05]  /*ef60*/  @P1 IMAD.MOV.U32 R13, RZ, RZ, R23 ;  /* 0x000000ffff0d1224 */ /* 0x000fca00078e0017 */
[----:B------:R4:W3:Y:S01]  /*ef70*/  @P1 LDG.E.U16 R6, desc[UR8][R12.64] ;  /* 0x000000080c061981 */ /* 0x0008e2000c1e1500 */
[----:B------:R-:W-:Y:S01]  /*ef80*/  PRMT R5, RZ, 0x7610, R5 ;  /* 0x00007610ff057816 */ /* 0x000fe20000000005 */
[----:B----4-:R-:W-:Y:S02]  /*ef90*/  @P1 IMAD.MOV.U32 R13, RZ, RZ, R21 ;  /* 0x000000ffff0d1224 */ /* 0x010fe400078e0015 */
[----:B------:R-:W-:Y:S01]  /*efa0*/  @P1 IMAD.MOV.U32 R12, RZ, RZ, R15 ;  /* 0x000000ffff0c1224 */ /* 0x000fe200078e000f */
[----:B------:R0:W-:Y:S04]  /*efb0*/  STL [R1+0x1390], R9 ;  /* 0x0013900901007387 */ /* 0x0001e80000100800 */
[----:B------:R-:W4:Y:S04]  /*efc0*/  @P1 LDG.E.U16 R5, desc[UR8][R12.64] ;  /* 0x000000080c051981 */ /* 0x000f28000c1e1500 */
[----:B--2---:R1:W-:Y:S04]  /*efd0*/  STL [R1+0x1364], R8 ;  /* 0x0013640801007387 */ /* 0x0043e80000100800 */
[----:B------:R-:W2:Y:S04]  /*efe0*/  LDL R28, [R1+0x5c0] ;  /* 0x0005c000011c7983 */ /* 0x000ea80000100800 */
[----:B------:R-:W2:Y:S04]  /*eff0*/  LDL R10, [R1+0x5c4] ;  /* 0x0005c400010a7983 */ /* 0x000ea80000100800 */
[----:B---3--:R3:W-:Y:S04]  /*f000*/  STL [R1+0x1368], R7 ;  /* 0x0013680701007387 */ /* 0x0087e80000100800 */
[----:B------:R-:W2:Y:S04]  /*f010*/  LDL R23, [R1+0x4f8] ;  /* 0x0004f80001177983 */ /* 0x000ea80000100800 */
[----:B0-----:R-:W2:Y:S04]  /*f020*/  LDL R9, [R1+0x4fc] ;  /* 0x0004fc0001097983 */ /* 0x001ea80000100800 */
[----:B------:R0:W-:Y:S04]  /*f030*/  STL [R1+0x136c], R6 ;  /* 0x00136c0601007387 */ /* 0x0001e80000100800 */
[----:B------:R-:W2:Y:S04]  /*f040*/  LDL R22, [R1+0x4f0] ;  /* 0x0004f00001167983 */ /* 0x000ea80000100800 */
[----:B-1----:R-:W2:Y:S01]  /*f050*/  LDL R8, [R1+0x4f4] ;  /* 0x0004f40001087983 */ /* 0x002ea20000100800 */
[----:B------:R-:W-:-:S03]  /*f060*/  ISETP.GT.AND P1, PT, R4, 0x36, PT ;  /* 0x000000360400780c */ /* 0x000fc60003f24270 */
[----:B------:R-:W2:Y:S04]  /*f070*/  LDL R21, [R1+0x4ec] ;  /* 0x0004ec0001157983 */ /* 0x000ea80000100800 */
[----:B------:R-:W2:Y:S01]  /*f080*/  LDL R15, [R1+0xba0] ;  /* 0x000ba000010f7983 */ /* 0x000ea20000100800 */
[----:B---3--:R-:W-:Y:S02]  /*f090*/  PRMT R7, RZ, 0x7610, R7 ;  /* 0x00007610ff077816 */ /* 0x008fe40000000007 */
[----:B0-----:R-:W-:Y:S01]  /*f0a0*/  PRMT R6, RZ, 0x7610, R6 ;  /* 0x00007610ff067816 */ /* 0x001fe20000000006 */
[----:B----4-:R0:W-:Y:S02]  /*f0b0*/  STL [R1+0x1370], R5 ;  /* 0x0013700501007387 */ /* 0x0101e40000100800 */
[----:B0-----:R-:W-:Y:S01]  /*f0c0*/  PRMT R5, RZ, 0x7610, R5 ;  /* 0x00007610ff057816 */ /* 0x001fe20000000005 */
[----:B--2---:R-:W-:-:S02]  /*f0d0*/  @P0 IMAD.MOV.U32 R13, RZ, RZ, R28 ;  /* 0x000000ffff0d0224 */ /* 0x004fc400078e001c */
[----:B------:R-:W-:Y:S01]  /*f0e0*/  @P0 IMAD.MOV.U32 R12, RZ, RZ, R10 ;  /* 0x000000ffff0c0224 */ /* 0x000fe200078e000a */
[----:B------:R-:W-:Y:S01]  /*f0f0*/  PRMT R14, RZ, 0x7610, R14 ;  /* 0x00007610ff0e7816 */ /* 0x000fe2000000000e */
[----:B------:R-:W2:Y:S04]  /*f100*/  LDL R10, [R1+0x4e8] ;  /* 0x0004e800010a7983 */ /* 0x000ea80000100800 */
[----:B------:R0:W3:Y:S02]  /*f110*/  @P0 LDG.E.U16 R7, desc[UR8][R12.64] ;  /* 0x000000080c070981 */ /* 0x0000e4000c1e1500 */
[----:B0-----:R-:W-:Y:S02]  /*f120*/  @P1 IMAD.MOV.U32 R13, RZ, RZ, R23 ;  /* 0x000000ffff0d1224 */ /* 0x001fe400078e0017 */
[----:B------:R-:W-:-:S05]  /*f130*/  @P1 IMAD.MOV.U32 R12, RZ, RZ, R9 ;  /* 0x000000ffff0c1224 */ /* 0x000fca00078e0009 */
[----:B------:R0:W4:Y:S02]  /*f140*/  @P1 LDG.E.U16 R5, desc[UR8][R12.64] ;  /* 0x000000080c051981 */ /* 0x000124000c1e1500 */
[----:B0-----:R-:W-:Y:S02]  /*f150*/  @P1 IMAD.MOV.U32 R13, RZ, RZ, R22 ;  /* 0x000000ffff0d1224 */ /* 0x001fe400078e0016 */
[----:B------:R-:W-:-:S05]  /*f160*/  @P1 IMAD.MOV.U32 R12, RZ, RZ, R8 ;  /* 0x000000ffff0c1224 */ /* 0x000fca00078e0008 */
[----:B------:R0:W2:Y:S02]  /*f170*/  @P1 LDG.E.U16 R6, desc[UR8][R12.64] ;  /* 0x000000080c061981 */ /* 0x0000a4000c1e1500 */
[----:B0-----:R-:W-:Y:S02]  /*f180*/  @P1 IMAD.MOV.U32 R12, RZ, RZ, R15 ;  /* 0x000000ffff0c1224 */ /* 0x001fe400078e000f */
[----:B------:R-:W-:-:S05]  /*f190*/  @P1 IMAD.MOV.U32 R13, RZ, RZ, R21 ;  /* 0x000000ffff0d1224 */ /* 0x000fca00078e0015 */
[----:B------:R-:W2:Y:S04]  /*f1a0*/  @P1 LDG.E.U16 R14, desc[UR8][R12.64] ;  /* 0x000000080c0e1981 */ /* 0x000ea8000c1e1500 */
[----:B---3--:R0:W-:Y:S04]  /*f1b0*/  STL [R1+0x48], R7 ;  /* 0x0000480701007387 */ /* 0x0081e80000100800 */
[----:B------:R-:W3:Y:S04]  /*f1c0*/  LDL R9, [R1+0xba4] ;  /* 0x000ba40001097983 */ /* 0x000ee80000100800 */
[----:B0-----:R-:W3:Y:S04]  /*f1d0*/  LDL R7, [R1+0xba8] ;  /* 0x000ba80001077983 */ /* 0x001ee80000100800 */
[----:B----4-:R0:W-:Y:S04]  /*f1e0*/  STL [R1+0x40], R5 ;  /* 0x0000400501007387 */ /* 0x0101e80000100800 */
[----:B------:R-:W4:Y:S04]  /*f1f0*/  LDL R8, [R1+0x4e4] ;  /* 0x0004e40001087983 */ /* 0x000f280000100800 */
[----:B0-----:R-:W4:Y:S04]  /*f200*/  LDL R5, [R1+0xbac] ;  /* 0x000bac0001057983 */ /* 0x001f280000100800 */
[----:B--2---:R0:W-:Y:S04]  /*f210*/  STL [R1+0x38], R6 ;  /* 0x0000380601007387 */ /* 0x0041e80000100800 */
[----:B------:R-:W2:Y:S04]  /*f220*/  LDL R15, [R1+0xbb0] ;  /* 0x000bb000010f7983 */ /* 0x000ea80000100800 */
[----:B0-----:R-:W2:Y:S01]  /*f230*/  LDL R6, [R1+0xbb4] ;  /* 0x000bb40001067983 */ /* 0x001ea20000100800 */
[----:B------:R-:W-:-:S03]  /*f240*/  ISETP.GT.AND P0, PT, R4, 0x37, PT ;  /* 0x000000370400780c */ /* 0x000fc60003f04270 */
[----:B------:R0:W-:Y:S01]  /*f250*/  STL [R1+0x30], R14 ;  /* 0x0000300e01007387 */ /* 0x0001e20000100800 */
[----:B------:R-:W-:Y:S01]  /*f260*/  PRMT R19, RZ, 0x7610, R19 ;  /* 0x00007610ff137816 */ /* 0x000fe20000000013 */
[----:B------:R-:W-:Y:S02]  /*f270*/  @P1 IMAD.MOV.U32 R13, RZ, RZ, R10 ;  /* 0x000000ffff0d1224 */ /* 0x000fe400078e000a */
[----:B------:R-:W2:Y:S04]  /*f280*/  LDL R10, [R1+0xbbc] ;  /* 0x000bbc00010a7983 */ /* 0x000ea80000100800 */
[----:B0-----:R-:W2:Y:S01]  /*f290*/  LDL R14, [R1+0xbc0] ;  /* 0x000bc000010e7983 */ /* 0x001ea20000100800 */
[----:B------:R-:W-:Y:S01]  /*f2a0*/  PRMT R18, RZ, 0x7610, R18 ;  /* 0x00007610ff127816 */ /* 0x000fe20000000012 */
[----:B---3--:R-:W-:-:S02]  /*f2b0*/  @P1 IMAD.MOV.U32 R12, RZ, RZ, R7 ;  /* 0x000000ffff0c1224 */ /* 0x008fc400078e0007 */
[----:B------:R-:W3:Y:S04]  /*f2c0*/  LDL R7, [R1+0xbc8] ;  /* 0x000bc80001077983 */ /* 0x000ee80000100800 */
[----:B------:R0:W3:Y:S02]  /*f2d0*/  @P1 LDG.E.U16 R19, desc[UR8][R12.64] ;  /* 0x000000080c131981 */ /* 0x0000e4000c1e1500 */
[----:B0-----:R-:W-:Y:S02]  /*f2e0*/  @P0 IMAD.MOV.U32 R13, RZ, RZ, R9 ;  /* 0x000000ffff0d0224 */ /* 0x001fe400078e0009 */
[----:B------:R-:W3:Y:S01]  /*f2f0*/  LDL R9, [R1+0xc84] ;  /* 0x000c840001097983 */ /* 0x000ee20000100800 */
[----:B----4-:R-:W-:-:S03]  /*f300*/  @P0 IMAD.MOV.U32 R12, RZ, RZ, R5 ;  /* 0x000000ffff0c0224 */ /* 0x010fc600078e0005 */
[----:B------:R-:W4:Y:S04]  /*f310*/  LDL R5, [R1+0xc8c] ;  /* 0x000c8c0001057983 */ /* 0x000f280000100800 */
[----:B------:R0:W4:Y:S02]  /*f320*/  @P0 LDG.E.U16 R18, desc[UR8][R12.64] ;  /* 0x000000080c120981 */ /* 0x000124000c1e1500 */
[----:B0-----:R-:W-:Y:S02]  /*f330*/  @P0 IMAD.MOV.U32 R13, RZ, RZ, R8 ;  /* 0x000000ffff0d0224 */ /* 0x001fe400078e0008 */
[----:B------:R-:W4:Y:S01]  /*f340*/  LDL R8, [R1+0xc78] ;  /* 0x000c780001087983 */ /* 0x000f220000100800 */
[----:B--2---:R-:W-:-:S03]  /*f350*/  @P0 IMAD.MOV.U32 R12, RZ, RZ, R6 ;  /* 0x000000ffff0c0224 */ /* 0x004fc600078e0006 */
[----:B------:R-:W2:Y:S01]  /*f360*/  LDL R6, [R1+0xc94] ;  /* 0x000c940001067983 */ /* 0x000ea20000100800 */
[----:B------:R-:W-:Y:S02]  /*f370*/  PRMT R17, RZ, 0x7610, R17 ;  /* 0x00007610ff117816 */ /* 0x000fe40000000011 */
[----:B------:R-:W-:Y:S02]  /*f380*/  PRMT R11, RZ, 0x7610, R11 ;  /* 0x00007610ff0b7816 */ /* 0x000fe4000000000b */
[----:B------:R-:W-:Y:S02]  /*f390*/  ISETP.GT.AND P1, PT, R4, 0x3e, PT ;  /* 0x0000003e0400780c */ /* 0x000fe40003f24270 */
[----:B------:R0:W2:Y:S01]  /*f3a0*/  @P0 LDG.E.U16 R17, desc[UR8][R12.64] ;  /* 0x000000080c110981 */ /* 0x0000a2000c1e1500 */
[----:B------:R-:W-:Y:S01]  /*f3b0*/  PRMT R29, RZ, 0x7610, R29 ;  /* 0x00007610ff1d7816 */ /* 0x000fe2000000001d */
[----:B0-----:R-:W-:Y:S02]  /*f3c0*/  @P0 IMAD.MOV.U32 R12, RZ, RZ, R14 ;  /* 0x000000ffff0c0224 */ /* 0x001fe400078e000e */
[----:B------:R-:W-:Y:S01]  /*f3d0*/  @P0 IMAD.MOV.U32 R13, RZ, RZ, R15 ;  /* 0x000000ffff0d0224 */ /* 0x000fe200078e000f */
[----:B------:R-:W-:-:S02]  /*f3e0*/  PRMT R0, RZ, 0x7610, R0 ;  /* 0x00007610ff007816 */ /* 0x000fc40000000000 */
[----:B------:R-:W-:Y:S01]  /*f3f0*/  PRMT R27, RZ, 0x7610, R27 ;  /* 0x00007610ff1b7816 */ /* 0x000fe2000000001b */
[----:B------:R-:W2:Y:S04]  /*f400*/  LDL R15, [R1+0xc90] ;  /* 0x000c9000010f7983 */ /* 0x000ea80000100800 */
[----:B------:R0:W2:Y:S02]  /*f410*/  @P0 LDG.E.U16 R11, desc[UR8][R12.64] ;  /* 0x000000080c0b0981 */ /* 0x0000a4000c1e1500 */
[----:B0-----:R-:W-:Y:S02]  /*f420*/  @P0 IMAD.MOV.U32 R13, RZ, RZ, R10 ;  /* 0x000000ffff0d0224 */ /* 0x001fe400078e000a */
[----:B---3--:R-:W-:Y:S02]  /*f430*/  @P0 IMAD.MOV.U32 R12, RZ, RZ, R7 ;  /* 0x000000ffff0c0224 */ /* 0x008fe400078e0007 */
[----:B------:R-:W3:Y:S04]  /*f440*/  LDL R7, [R1+0xca0] ;  /* 0x000ca00001077983 */ /* 0x000ee80000100800 */
[----:B------:R0:W3:Y:S02]  /*f450*/  @P0 LDG.E.U16 R29, desc[UR8][R12.64] ;  /* 0x000000080c1d0981 */ /* 0x0000e4000c1e1500 */
[----:B0-----:R-:W-:-:S02]  /*f460*/  @P1 IMAD.MOV.U32 R13, RZ, RZ, R9 ;  /* 0x000000ffff0d1224 */ /* 0x001fc400078e0009 */
[----:B----4-:R-:W-:-:S05]  /*f470*/  @P1 IMAD.MOV.U32 R12, RZ, RZ, R5 ;  /* 0x000000ffff0c1224 */ /* 0x010fca00078e0005 */
[----:B------:R2:W4:Y:S02]  /*f480*/  @P1 LDG.E.U16 R0, desc[UR8][R12.64] ;  /* 0x000000080c001981 */ /* 0x000524000c1e1500 */
[----:B--2---:R-:W-:Y:S02]  /*f490*/  @P1 IMAD.MOV.U32 R12, RZ, RZ, R6 ;  /* 0x000000ffff0c1224 */ /* 0x004fe400078e0006 */
[----:B------:R-:W-:-:S05]  /*f4a0*/  @P1 IMAD.MOV.U32 R13, RZ, RZ, R8 ;  /* 0x000000ffff0d1224 */ /* 0x000fca00078e0008 */
[----:B------:R0:W2:Y:S04]  /*f4b0*/  @P1 LDG.E.U16 R27, desc[UR8][R12.64] ;  /* 0x000000080c1b1981 */ /* 0x0000a8000c1e1500 */
[----:B---3--:R-:W-:Y:S04]  /*f4c0*/  STL [R1+0x1304], R29 ;  /* 0x0013041d01007387 */ /* 0x008fe80000100800 */
[----:B------:R-:W3:Y:S04]  /*f4d0*/  LDL R14, [R1+0xc9c] ;  /* 0x000c9c00010e7983 */ /* 0x000ee80000100800 */
[----:B------:R-:W3:Y:S01]  /*f4e0*/  LDL R5, [R1+0xca8] ;  /* 0x000ca80001057983 */ /* 0x000ee20000100800 */
[----:B0-----:R-:W-:-:S03]  /*f4f0*/  @P1 IMAD.MOV.U32 R12, RZ, RZ, R7 ;  /* 0x000000ffff0c1224 */ /* 0x001fc600078e0007 */
[----:B----4-:R-:W-:Y:S04]  /*f500*/  STL [R1+0x1374], R0 ;  /* 0x0013740001007387 */ /* 0x010fe80000100800 */
[----:B------:R0:W-:Y:S04]  /*f510*/  STL [R1+0x10], R11 ;  /* 0x0000100b01007387 */ /* 0x0001e80000100800 */
[----:B------:R-:W4:Y:S04]  /*f520*/  LDL R10, [R1+0xcac] ;  /* 0x000cac00010a7983 */ /* 0x000f280000100800 */
[----:B0-----:R-:W4:Y:S04]  /*f530*/  LDL R11, [R1+0xca4] ;  /* 0x000ca400010b7983 */ /* 0x001f280000100800 */
[----:B------:R-:W-:Y:S04]  /*f540*/  STL [R1+0x28], R19 ;  /* 0x0000281301007387 */ /* 0x000fe80000100800 */
[----:B------:R-:W4:Y:S04]  /*f550*/  LDL R9, [R1+0xc98] ;  /* 0x000c980001097983 */ /* 0x000f280000100800 */
[----:B------:R-:W4:Y:S04]  /*f560*/  LDL R8, [R1+0xcb0] ;  /* 0x000cb00001087983 */ /* 0x000f280000100800 */
[----:B------:R-:W4:Y:S04]  /*f570*/  LDL R6, [R1+0x4e0] ;  /* 0x0004e00001067983 */ /* 0x000f280000100800 */
[----:B--2---:R-:W-:Y:S04]  /*f580*/  STL [R1+0x1378], R27 ;  /* 0x0013781b01007387 */ /* 0x004fe80000100800 */
[----:B------:R-:W-:Y:S04]  /*f590*/  STL [R1+0x1c], R18 ;  /* 0x00001c1201007387 */ /* 0x000fe80000100800 */
[----:B------:R-:W2:Y:S01]  /*f5a0*/  LDL R7, [R1+0x4dc] ;  /* 0x0004dc0001077983 */ /* 0x000ea20000100800 */
[----:B------:R-:W-:-:S02]  /*f5b0*/  PRMT R26, RZ, 0x7610, R26 ;  /* 0x00007610ff1a7816 */ /* 0x000fc4000000001a */
[----:B------:R-:W-:Y:S01]  /*f5c0*/  ISETP.GT.AND P0, PT, R4, 0x3f, PT ;  /* 0x0000003f0400780c */ /* 0x000fe20003f04270 */
[----:B------:R-:W-:Y:S01]  /*f5d0*/  @P1 IMAD.MOV.U32 R13, RZ, RZ, R15 ;  /* 0x000000ffff0d1224 */ /* 0x000fe200078e000f */
[----:B------:R-:W-:Y:S02]  /*f5e0*/  PRMT R25, RZ, 0x7610, R25 ;  /* 0x00007610ff197816 */ /* 0x000fe40000000019 */
[----:B------:R-:W-:Y:S02]  /*f5f0*/  PRMT R24, RZ, 0x7610, R24 ;  /* 0x00007610ff187816 */ /* 0x000fe40000000018 */
[----:B------:R-:W-:Y:S02]  /*f600*/  PRMT R20, RZ, 0x7610, R20 ;  /* 0x00007610ff147816 */ /* 0x000fe40000000014 */
[----:B------:R-:W-:Y:S01]  /*f610*/  PRMT R16, RZ, 0x7610, R16 ;  /* 0x00007610ff107816 */ /* 0x000fe20000000010 */
[----:B------:R3:W2:Y:S04]  /*f620*/  @P1 LDG.E.U16 R26, desc[UR8][R12.64] ;  /* 0x000000080c1a1981 */ /* 0x0006a8000c1e1500 */
[----:B------:R-:W2:Y:S01]  /*f630*/  LDL R0, [R1+0x4d8] ;  /* 0x0004d80001007983 */ /* 0x000ea20000100800 */
[----:B---3--:R-:W-:-:S02]  /*f640*/  @P1 IMAD.MOV.U32 R13, RZ, RZ, R14 ;  /* 0x000000ffff0d1224 */ /* 0x008fc400078e000e */
[----:B------:R-:W-:-:S05]  /*f650*/  @P1 IMAD.MOV.U32 R12, RZ, RZ, R5 ;  /* 0x000000ffff0c1224 */ /* 0x000fca00078e0005 */
[----:B------:R4:W3:Y:S02]  /*f660*/  @P1 LDG.E.U16 R25, desc[UR8][R12.64] ;  /* 0x000000080c191981 */ /* 0x0008e4000c1e1500 */
[----:B----4-:R-:W-:Y:S02]  /*f670*/  @P0 IMAD.MOV.U32 R12, RZ, RZ, R10 ;  /* 0x000000ffff0c0224 */ /* 0x010fe400078e000a */
[----:B------:R-:W-:-:S05]  /*f680*/  @P0 IMAD.MOV.U32 R13, RZ, RZ, R11 ;  /* 0x000000ffff0d0224 */ /* 0x000fca00078e000b */
[----:B------:R0:W4:Y:S02]  /*f690*/  @P0 LDG.E.U16 R24, desc[UR8][R12.64] ;  /* 0x000000080c180981 */ /* 0x000124000c1e1500 */
[----:B0-----:R-:W-:Y:S02]  /*f6a0*/  @P0 IMAD.MOV.U32 R12, RZ, RZ, R8 ;  /* 0x000000ffff0c0224 */ /* 0x001fe400078e0008 */
[----:B------:R-:W-:-:S05]  /*f6b0*/  @P0 IMAD.MOV.U32 R13, RZ, RZ, R9 ;  /* 0x000000ffff0d0224 */ /* 0x000fca00078e0009 */
[----:B------:R0:W4:Y:S02]  /*f6c0*/  @P0 LDG.E.U16 R20, desc[UR8][R12.64] ;  /* 0x000000080c140981 */ /* 0x000124000c1e1500 */
[----:B0-----:R-:W-:Y:S02]  /*f6d0*/  @P0 IMAD.MOV.U32 R12, RZ, RZ, R6 ;  /* 0x000000ffff0c0224 */ /* 0x001fe400078e0006 */
[----:B--2---:R-:W-:-:S05]  /*f6e0*/  @P0 IMAD.MOV.U32 R13, RZ, RZ, R7 ;  /* 0x000000ffff0d0224 */ /* 0x004fca00078e0007 */
[----:B------:R-:W2:Y:S04]  /*f6f0*/  @P0 LDG.E.U16 R16, desc[UR8][R12.64] ;  /* 0x000000080c100981 */ /* 0x000ea8000c1e1500 */
[----:B------:R-:W-:Y:S04]  /*f700*/  STL [R1+0x18], R17 ;  /* 0x0000181101007387 */ /* 0x000fe80000100800 */
[----:B------:R-:W-:Y:S04]  /*f710*/  STL [R1+0x137c], R26 ;  /* 0x00137c1a01007387 */ /* 0x000fe80000100800 */
[----:B------:R-:W2:Y:S04]  /*f720*/  LDL R5, [R1+0x4d4] ;  /* 0x0004d40001057983 */ /* 0x000ea80000100800 */
[----:B---3--:R-:W-:Y:S04]  /*f730*/  STL [R1+0x1380], R25 ;  /* 0x0013801901007387 */ /* 0x008fe80000100800 */
[----:B----4-:R-:W-:Y:S04]  /*f740*/  STL [R1+0x1308], R24 ;  /* 0x0013081801007387 */ /* 0x010fe80000100800 */
[----:B------:R-:W-:Y:S04]  /*f750*/  STL [R1+0x130c], R20 ;  /* 0x00130c1401007387 */ /* 0x000fe80000100800 */
[----:B--2---:R-:W-:Y:S04]  /*f760*/  STL [R1+0x1310], R16 ;  /* 0x0013101001007387 */ /* 0x004fe80000100800 */
[----:B------:R-:W2:Y:S01]  /*f770*/  LDL.LU R23, [R1+0x4c0] ;  /* 0x0004c00001177983 */ /* 0x000ea20000300800 */
[----:B------:R-:W-:Y:S01]  /*f780*/  PRMT R3, RZ, 0x7610, R3 ;  /* 0x00007610ff037816 */ /* 0x000fe20000000003 */
[----:B------:R-:W-:-:S02]  /*f790*/  @P0 IMAD.MOV.U32 R12, RZ, RZ, R0 ;  /* 0x000000ffff0c0224 */ /* 0x000fc400078e0000 */
[----:B------:R-:W-:-:S05]  /*f7a0*/  @P0 IMAD.MOV.U32 R13, RZ, RZ, R5 ;  /* 0x000000ffff0d0224 */ /* 0x000fca00078e0005 */
[----:B------:R-:W3:Y:S01]  /*f7b0*/  @P0 LDG.E.U16 R3, desc[UR8][R12.64] ;  /* 0x000000080c030981 */ /* 0x000ee2000c1e1500 */
[----:B------:R-:W0:Y:S01]  /*f7c0*/  S2R R28, SR_TID.X ;  /* 0x00000000001c7919 */ /* 0x000e220000002100 */
[----:B------:R-:W1:Y:S01]  /*f7d0*/  S2R R2, SR_TID.X ;  /* 0x0000000000027919 */ /* 0x000e620000002100 */
[----:B------:R-:W-:Y:S06]  /*f7e0*/  BAR.SYNC.DEFER_BLOCKING 0x0 ;  /* 0x0000000000007b1d */ /* 0x000fec0000010000 */
[----:B--2---:R2:W-:Y:S04]  /*f7f0*/  STL [R1+0x13e0], R23 ;  /* 0x0013e01701007387 */ /* 0x0045e80000100800 */
[----:B--2---:R-:W2:Y:S01]  /*f800*/  LDL.LU R23, [R1+0x4c4] ;  /* 0x0004c40001177983 */ /* 0x004ea20000300800 */
[----:B0-----:R-:W-:-:S03]  /*f810*/  LOP3.LUT R21, R28, 0x3f, RZ, 0xc0, !PT ;  /* 0x0000003f1c157812 */ /* 0x001fc600078ec0ff */
[----:B------:R-:W4:Y:S04]  /*f820*/  LDL.LU R28, [R1+0x4bc] ;  /* 0x0004bc00011c7983 */ /* 0x000f280000300800 */
        /* <DEDUP_REMOVED lines=17> */
[----:B------:R-:W4:Y:S01]  /*f940*/  LDL.LU R15, [R1+0xc4] ;  /* 0x0000c400010f7983 */ /* 0x000f220000300800 */
[----:B-1----:R-:W-:-:S03]  /*f950*/  LOP3.LUT R2, R2, 0x3f, RZ, 0xc0, !PT ;  /* 0x0000003f02027812 */ /* 0x002fc600078ec0ff */
[----:B------:R-:W4:Y:S04]  /*f960*/  LDL.LU R17, [R1+0xc0] ;  /* 0x0000c00001117983 */ /* 0x000f280000300800 */
[----:B------:R-:W4:Y:S04]  /*f970*/  LDL.LU R18, [R1+0xbc] ;  /* 0x0000bc0001127983 */ /* 0x000f280000300800 */
[----:B------:R-:W4:Y:S04]  /*f980*/  LDL.LU R22, [R1+0x58] ;  /* 0x0000580001167983 */ /* 0x000f280000300800 */
[----:B------:R-:W4:Y:S04]  /*f990*/  LDL.LU R12, [R1+0x43c] ;  /* 0x00043c00010c7983 */ /* 0x000f280000300800 */
[----:B------:R-:W4:Y:S01]  /*f9a0*/  LDL.LU R13, [R1+0x438] ;  /* 0x00043800010d7983 */ /* 0x000f220000300800 */
[----:B------:R-:W-:-:S03]  /*f9b0*/  IMAD.SHL.U32 R2, R2, 0x2, RZ ;  /* 0x0000000202027824 */ /* 0x000fc600078e00ff */
[----:B---3--:R0:W-:Y:S01]  /*f9c0*/  STL [R1+0x1314], R3 ;  /* 0x0013140301007387 */ /* 0x0081e20000100800 */
[----:B------:R-:W-:-:S03]  /*f9d0*/  ISETP.GE.AND P0, PT, R21, R4, PT ;  /* 0x000000041500720c */ /* 0x000fc60003f06270 */
[----:B0-----:R-:W3:Y:S04]  /*f9e0*/  LDL.LU R3, [R1+0x440] ;  /* 0x0004400001037983 */ /* 0x001ee80000300800 */
[----:B------:R0:W-:Y:S04]  /*f9f0*/  STL [R1+0x13d4], R21 ;  /* 0x0013d41501007387 */ /* 0x0001e80000100800 */
[----:B0-----:R-:W3:Y:S04]  /*fa00*/  LDL.LU R21, [R1+0x444] ;  /* 0x0004440001157983 */ /* 0x001ee80000300800 */
[----:B------:R0:W-:Y:S04]  /*fa10*/  STL [R1+0x1394], R4 ;  /* 0x0013940401007387 */ /* 0x0001e80000100800 */
[----:B0-----:R-:W3:Y:S04]  /*fa20*/  LDL.LU R4, [R1+0x4b8] ;  /* 0x0004b80001047983 */ /* 0x001ee80000300800 */
[----:B--2---:R0:W-:Y:S04]  /*fa30*/  STS.U16 [R2+UR5], R23 ;  /* 0x0000001702007988 */ /* 0x0041e80008000405 */
[----:B0-----:R-:W2:Y:S04]  /*fa40*/  LDL.LU R23, [R1+0x13e0] ;  /* 0x0013e00001177983 */ /* 0x001ea80000300800 */
[----:B----4-:R-:W-:Y:S04]  /*fa50*/  STS.U16 [R2+UR5+0x100], R28 ;  /* 0x0001001c02007988 */ /* 0x010fe80008000405 */
[----:B--2---:R0:W-:Y:S04]  /*fa60*/  STS.U16 [R2+UR5+0x80], R23 ;  /* 0x0000801702007988 */ /* 0x0041e80008000405 */
[----:B0-----:R-:W2:Y:S04]  /*fa70*/  LDL.LU R23, [R1+0x54] ;  /* 0x0000540001177983 */ /* 0x001ea80000300800 */
[----:B------:R-:W4:Y:S04]  /*fa80*/  LDL.LU R28, [R1+0x50] ;  /* 0x00005000011c7983 */ /* 0x000f280000300800 */
[----:B---3--:R0:W-:Y:S04]  /*fa90*/  STS.U16 [R2+UR5+0x1080], R3 ;  /* 0x0010800302007988 */ /* 0x0081e80008000405 */
[----:B------:R-:W-:Y:S01]  /*faa0*/  STS.U16 [R2+UR5+0x1000], R21 ;  /* 0x0010001502007988 */ /* 0x000fe20008000405 */
[----:B0-----:R-:W-:-:S05]  /*fab0*/  LOP3.LUT R3, R2, 0x10, RZ, 0x3c, !PT ;  /* 0x0000001002037812 */ /* 0x001fca00078e3cff */
[----:B------:R0:W-:Y:S04]  /*fac0*/  STL [R1+0x13dc], R3 ;  /* 0x0013dc0301007387 */ /* 0x0001e80000100800 */
[----:B0-----:R-:W3:Y:S04]  /*fad0*/  LDL.LU R3, [R1+0x4c] ;  /* 0x00004c0001037983 */ /* 0x001ee80000300800 */
[----:B----4-:R0:W-:Y:S04]  /*fae0*/  STS.U16 [R2+UR5+0x7100], R28 ;  /* 0x0071001c02007988 */ /* 0x0101e80008000405 */
[----:B0-----:R-:W4:Y:S04]  /*faf0*/  LDL.LU R28, [R1+0x4b4] ;  /* 0x0004b400011c7983 */ /* 0x001f280000300800 */
[----:B------:R-:W4:Y:S04]  /*fb00*/  LDL.LU R21, [R1+0x4a4] ;  /* 0x0004a40001157983 */ /* 0x000f280000300800 */
[----:B------:R-:W-:Y:S04]  /*fb10*/  STS.U16 [R2+UR5+0x180], R4 ;  /* 0x0001800402007988 */ /* 0x000fe80008000405 */
        /* <DEDUP_REMOVED lines=23> */
[----:B--2---:R-:W-:Y:S04]  /*fc90*/  STS.U16 [R2+UR5+0x7080], R23 ;  /* 0x0070801702007988 */ /* 0x004fe80008000405 */
[----:B---3--:R-:W-:Y:S04]  /*fca0*/  STS.U16 [R2+UR5+0x7180], R3 ;  /* 0x0071800302007988 */ /* 0x008fe80008000405 */
[----:B----4-:R0:W-:Y:S04]  /*fcb0*/  STL [R1+0x13d8], R21 ;  /* 0x0013d81501007387 */ /* 0x0101e80000100800 */
[----:B0-----:R-:W2:Y:S04]  /*fcc0*/  LDL.LU R21, [R1+0x4ac] ;  /* 0x0004ac0001157983 */ /* 0x001ea80000300800 */
[----:B------:R-:W3:Y:S04]  /*fcd0*/  LDL.LU R4, [R1+0x434] ;  /* 0x0004340001047983 */ /* 0x000ee80000300800 */
[----:B------:R-:W4:Y:S04]  /*fce0*/  LDL.LU R12, [R1+0x42c] ;  /* 0x00042c00010c7983 */ /* 0x000f280000300800 */
[----:B------:R-:W2:Y:S04]  /*fcf0*/  LDL.LU R13, [R1+0x424] ;  /* 0x00042400010d7983 */ /* 0x000ea80000300800 */
        /* <DEDUP_REMOVED lines=23> */
[----:B------:R-:W3:Y:S04]  /*fe70*/  LDL.LU R2, [R1+0x49c] ;  /* 0x00049c0001027983 */ /* 0x000ee80000300800 */
[----:B--2---:R0:W-:Y:S04]  /*fe80*/  STS.U16 [R3+UR5+0x200], R28 ;  /* 0x0002001c03007988 */ /* 0x0041e80008000405 */
[----:B------:R1:W-:Y:S04]  /*fe90*/  STS.U16 [R3+UR5+0x280], R21 ;  /* 0x0002801503007988 */ /* 0x0003e80008000405 */
[----:B0-----:R-:W2:Y:S04]  /*fea0*/  LDL.LU R28, [R1+0x34] ;  /* 0x00003400011c7983 */ /* 0x001ea80000300800 */
[----:B-1----:R-:W2:Y:S04]  /*feb0*/  LDL.LU R21, [R1+0x13d8] ;  /* 0x0013d80001157983 */ /* 0x002ea80000300800 */
[----:B--2---:R0:W-:Y:S04]  /*fec0*/  STS.U16 [R3+UR5+0x300], R21 ;  /* 0x0003001503007988 */ /* 0x0041e80008000405 */
[----:B---3--:R1:W-:Y:S04]  /*fed0*/  STS.U16 [R3+UR5+0x380], R2 ;  /* 0x0003800203007988 */ /* 0x0083e80008000405 */
[----:B0-----:R-:W2:Y:S01]  /*fee0*/  LDL.LU R21, [R1+0x13d4] ;  /* 0x0013d40001157983 */ /* 0x001ea20000300800 */
[----:B-1----:R-:W0:Y:S03]  /*fef0*/  S2R R2, SR_TID.X ;  /* 0x0000000000027919 */ /* 0x002e260000002100 */
[----:B------:R-:W-:Y:S04]  /*ff00*/  STS.U16 [R3+UR5+0x1200], R4 ;  /* 0x0012000403007988 */ /* 0x000fe80008000405 */
[----:B----4-:R-:W-:Y:S04]  /*ff10*/  STS.U16 [R3+UR5+0x1280], R12 ;  /* 0x0012800c03007988 */ /* 0x010fe80008000405 */
[----:B------:R-:W-:Y:S04]  /*ff20*/  STS.U16 [R3+UR5+0x1300], R13 ;  /* 0x0013000d03007988 */ /* 0x000fe80008000405 */
[----:B------:R-:W-:Y:S04]  /*ff30*/  STS.U16 [R3+UR5+0x1380], R16 ;  /* 0x0013801003007988 */ /* 0x000fe80008000405 */
[----:B------:R-:W-:Y:S04]  /*ff40*/  STS.U16 [R3+UR5+0x2200], R20 ;  /* 0x0022001403007988 */ /* 0x000fe80008000405 */
[----:B------:R-:W-:Y:S04]  /*ff50*/  STS.U16 [R3+UR5+0x2280], R24 ;  /* 0x0022801803007988 */ /* 0x000fe80008000405 */
[----:B------:R-:W-:Y:S04]  /*ff60*/  STS.U16 [R3+UR5+0x2300], R25 ;  /* 0x0023001903007988 */ /* 0x000fe80008000405 */
[----:B------:R-:W-:Y:S04]  /*ff70*/  STS.U16 [R3+UR5+0x2380], R26 ;  /* 0x0023801a03007988 */ /* 0x000fe80008000405 */
[----:B------:R-:W-:Y:S04]  /*ff80*/  STS.U16 [R3+UR5+0x3200], R27 ;  /* 0x0032001b03007988 */ /* 0x000fe80008000405 */
[----:B------:R1:W-:Y:S01]  /*ff90*/  STS.U16 [R3+UR5+0x3280], R0 ;  /* 0x0032800003007988 */ /* 0x0003e20008000405 */
[----:B0-----:R-:W-:-:S05]  /*ffa0*/  LOP3.LUT R2, R2, 0x3f, RZ, 0xc0, !PT ;  /* 0x0000003f02027812 */ /* 0x001fca00078ec0ff */
[----:B------:R-:W-:-:S05]  /*ffb0*/  IMAD.SHL.U32 R2, R2, 0x2, RZ ;  /* 0x0000000202027824 */ /* 0x000fca00078e00ff */
[----:B-1----:R-:W-:-:S05]  /*ffc0*/  LOP3.LUT R0, R2, 0x20, RZ, 0x3c, !PT ;  /* 0x0000002002007812 */ /* 0x002fca00078e3cff */
[----:B------:R0:W-:Y:S04]  /*ffd0*/  STL [R1+0x13c8], R0 ;  /* 0x0013c80001007387 */ /* 0x0001e80000100800 */
[----:B0-----:R-:W3:Y:S04]  /*ffe0*/  LDL.LU R0, [R1+0x24] ;  /* 0x0000240001007983 */ /* 0x001ee80000300800 */
        /* <DEDUP_REMOVED lines=16> */
[----:B---3--:R0:W-:Y:S04]  /*100f0*/  STL [R1+0x13d0], R0 ;  /* 0x0013d00001007387 */ /* 0x0081e80000100800 */
[----:B0-----:R-:W3:Y:S04]  /*10100*/  LDL.LU R0, [R1+0x2c] ;  /* 0x00002c0001007983 */ /* 0x001ee80000300800 */
[----:B------:R-:W4:Y:S04]  /*10110*/  LDL.LU R28, [R1+0x490] ;  /* 0x00049000011c7983 */ /* 0x000f280000300800 */
[----:B----4-:R0:W-:Y:S04]  /*10120*/  STL [R1+0x13c4], R28 ;  /* 0x0013c41c01007387 */ /* 0x0101e80000100800 */
[----:B0-----:R-:W4:Y:S04]  /*10130*/  LDL.LU R28, [R1+0x494] ;  /* 0x00049400011c7983 */ /* 0x001f280000300800 */
[----:B----4-:R2:W-:Y:S04]  /*10140*/  STL [R1+0x13cc], R28 ;  /* 0x0013cc1c01007387 */ /* 0x0105e80000100800 */
        /* <DEDUP_REMOVED lines=17> */
[----:B--2---:R-:W-:-:S03]  /*10260*/  IMAD.SHL.U32 R28, R21, 0x2, RZ ;  /* 0x00000002151c7824 */ /* 0x004fc600078e00ff */
[----:B------:R-:W2:Y:S04]  /*10270*/  LDL.LU R10, [R1+0x278] ;  /* 0x00027800010a7983 */ /* 0x000ea80000300800 */
[----:B------:R-:W2:Y:S04]  /*10280*/  LDL.LU R11, [R1+0x1e8] ;  /* 0x0001e800010b7983 */ /* 0x000ea80000300800 */
[----:B------:R-:W2:Y:S04]  /*10290*/  LDL.LU R14, [R1+0x1e4] ;  /* 0x0001e400010e7983 */ /* 0x000ea80000300800 */
[----:B------:R-:W2:Y:S04]  /*102a0*/  LDL.LU R19, [R1+0x1e0] ;  /* 0x0001e00001137983 */ /* 0x000ea80000300800 */
[----:B------:R-:W2:Y:S01]  /*102b0*/  LDL.LU R15, [R1+0x1dc] ;  /* 0x0001dc00010f7983 */ /* 0x000ea20000300800 */
[----:B------:R-:W-:-:S03]  /*102c0*/  LOP3.LUT R28, R28, 0x10, RZ, 0x3c, !PT ;  /* 0x000000101c1c7812 */ /* 0x000fc600078e3cff */
[----:B------:R-:W2:Y:S04]  /*102d0*/  LDL.LU R17, [R1+0xa8] ;  /* 0x0000a80001117983 */ /* 0x000ea80000300800 */
[----:B------:R-:W2:Y:S04]  /*102e0*/  LDL.LU R18, [R1+0xa4] ;  /* 0x0000a40001127983 */ /* 0x000ea80000300800 */
[----:B------:R-:W2:Y:S04]  /*102f0*/  LDL.LU R21, [R1+0xa0] ;  /* 0x0000a00001157983 */ /* 0x000ea80000300800 */
[----:B------:R-:W2:Y:S04]  /*10300*/  LDL.LU R22, [R1+0x7c] ;  /* 0x00007c0001167983 */ /* 0x000ea80000300800 */
[----:B------:R-:W2:Y:S04]  /*10310*/  LDL.LU R23, [R1+0x14] ;  /* 0x0000140001177983 */ /* 0x000ea80000300800 */
[----:B---3--:R0:W-:Y:S04]  /*10320*/  STS.U16 [R28+UR5+0x7300], R0 ;  /* 0x007300001c007988 */ /* 0x0081e80008000405 */
[----:B0-----:R-:W3:Y:S04]  /*10330*/  LDL.LU R0, [R1+0x13d0] ;  /* 0x0013d00001007983 */ /* 0x001ee80000300800 */
[----:B---3--:R0:W-:Y:S04]  /*10340*/  STS.U16 [R28+UR5+0x7380], R0 ;  /* 0x007380001c007988 */ /* 0x0081e80008000405 */
[----:B0-----:R-:W3:Y:S04]  /*10350*/  LDL.LU R28, [R1+0x13cc] ;  /* 0x0013cc00011c7983 */ /* 0x001ee80000300800 */
[----:B------:R-:W3:Y:S04]  /*10360*/  LDL.LU R0, [R1+0x13c8] ;  /* 0x0013c80001007983 */ /* 0x000ee80000300800 */
[----:B---3--:R0:W-:Y:S04]  /*10370*/  STS.U16 [R0+UR5+0x400], R28 ;  /* 0x0004001c00007988 */ /* 0x0081e80008000405 */
[----:B0-----:R-:W3:Y:S04]  /*10380*/  LDL.LU R28, [R1+0x13c4] ;  /* 0x0013c400011c7983 */ /* 0x001ee80000300800 */
[----:B---3--:R0:W-:Y:S04]  /*10390*/  STS.U16 [R0+UR5+0x480], R28 ;  /* 0x0004801c00007988 */ /* 0x0081e80008000405 */
        /* <DEDUP_REMOVED lines=26> */
[----:B0-----:R-:W2:Y:S04]  /*10540*/  LDL.LU R28, [R1+0x13c0] ;  /* 0x0013c000011c7983 */ /* 0x001ea80000300800 */
[----:B------:R0:W-:Y:S04]  /*10550*/  STS.U16 [R0+UR5+0x7400], R23 ;  /* 0x0074001700007988 */ /* 0x0001e80008000405 */
[----:B0-----:R-:W3:Y:S04]  /*10560*/  LDL.LU R23, [R1+0x4] ;  /* 0x0000040001177983 */ /* 0x001ee80000300800 */
[----:B------:R-:W4:Y:S01]  /*10570*/  LDL.LU R15, [R1+0x484] ;  /* 0x00048400010f7983 */ /* 0x000f220000300800 */
[----:B------:R-:W0:Y:S02]  /*10580*/  S2R R2, SR_TID.X ;  /* 0x0000000000027919 */ /* 0x000e240000002100 */
[----:B0-----:R-:W-:-:S05]  /*10590*/  LOP3.LUT R2, R2, 0x3f, RZ, 0xc0, !PT ;  /* 0x0000003f02027812 */ /* 0x001fca00078ec0ff */
[----:B------:R-:W-:Y:S01]  /*105a0*/  IMAD.SHL.U32 R2, R2, 0x2, RZ ;  /* 0x0000000202027824 */ /* 0x000fe200078e00ff */
        /* <DEDUP_REMOVED lines=22> */
[----:B0-----:R-:W-:-:S03]  /*10710*/  LOP3.LUT R15, R2, 0x20, RZ, 0x3c, !PT ;  /* 0x00000020020f7812 */ /* 0x001fc600078e3cff */
[----:B------:R-:W4:Y:S04]  /*10720*/  LDL.LU R14, [R1+0x78] ;  /* 0x00007800010e7983 */ /* 0x000f280000300800 */
[----:B------:R-:W4:Y:S04]  /*10730*/  LDL.LU R19, [R1+0x74] ;  /* 0x0000740001137983 */ /* 0x000f280000300800 */
[----:B--2---:R0:W-:Y:S04]  /*10740*/  STS.U16 [R0+UR5+0x7480], R28 ;  /* 0x0074801c00007988 */ /* 0x0041e80008000405 */
[----:B------:R-:W2:Y:S04]  /*10750*/  LDL.LU R22, [R1+0x70] ;  /* 0x0000700001167983 */ /* 0x000ea80000300800 */
[----:B---3--:R1:W-:Y:S04]  /*10760*/  STS.U16 [R15+UR5+0x7500], R23 ;  /* 0x007500170f007988 */ /* 0x0083e80008000405 */
[----:B0-----:R-:W3:Y:S01]  /*10770*/  LDL.LU R28, [R1+0x6c] ;  /* 0x00006c00011c7983 */ /* 0x001ee20000300800 */
[----:B------:R-:W-:-:S03]  /*10780*/  LOP3.LUT R0, R2, 0x30, RZ, 0x3c, !PT ;  /* 0x0000003002007812 */ /* 0x000fc600078e3cff */
[----:B------:R-:W2:Y:S04]  /*10790*/  LDL.LU R2, [R1+0x404] ;  /* 0x0004040001027983 */ /* 0x000ea80000300800 */
[----:B-1----:R-:W2:Y:S04]  /*107a0*/  LDL.LU R23, [R1+0x13bc] ;  /* 0x0013bc0001177983 */ /* 0x002ea80000300800 */
[----:B--2---:R0:W-:Y:S04]  /*107b0*/  STS.U16 [R15+UR5+0x7580], R23 ;  /* 0x007580170f007988 */ /* 0x0041e80008000405 */
[----:B0-----:R-:W2:Y:S04]  /*107c0*/  LDL.LU R15, [R1+0x13b8] ;  /* 0x0013b800010f7983 */ /* 0x001ea80000300800 */
[----:B------:R0:W-:Y:S04]  /*107d0*/  STL [R1+0x1398], R23 ;  /* 0x0013981701007387 */ /* 0x0001e80000100800 */
[----:B0-----:R-:W3:Y:S04]  /*107e0*/  LDL.LU R23, [R1+0x400] ;  /* 0x0004000001177983 */ /* 0x001ee80000300800 */
[----:B--2---:R0:W-:Y:S04]  /*107f0*/  STS.U16 [R0+UR5+0x600], R15 ;  /* 0x0006000f00007988 */ /* 0x0041e80008000405 */
[----:B----4-:R1:W-:Y:S04]  /*10800*/  STS.U16 [R0+UR5+0x680], R17 ;  /* 0x0006801100007988 */ /* 0x0103e80008000405 */
[----:B------:R2:W-:Y:S04]  /*10810*/  STS.U16 [R0+UR5+0x700], R18 ;  /* 0x0007001200007988 */ /* 0x0005e80008000405 */
[----:B------:R4:W-:Y:S04]  /*10820*/  STS.U16 [R0+UR5+0x780], R21 ;  /* 0x0007801500007988 */ /* 0x0009e80008000405 */
[----:B------:R-:W-:Y:S04]  /*10830*/  STS.U16 [R0+UR5+0x1600], R2 ;  /* 0x0016000200007988 */ /* 0x000fe80008000405 */
[----:B0-----:R-:W3:Y:S04]  /*10840*/  LDL.LU R15, [R1+0x13b4] ;  /* 0x0013b400010f7983 */ /* 0x001ee80000300800 */
[----:B-1----:R-:W3:Y:S04]  /*10850*/  LDL.LU R17, [R1+0x13b0] ;  /* 0x0013b00001117983 */ /* 0x002ee80000300800 */
[----:B--2---:R-:W2:Y:S04]  /*10860*/  LDL.LU R18, [R1+0x13ac] ;  /* 0x0013ac0001127983 */ /* 0x004ea80000300800 */
[----:B----4-:R-:W4:Y:S04]  /*10870*/  LDL.LU R21, [R1+0x13a8] ;  /* 0x0013a80001157983 */ /* 0x010f280000300800 */
[----:B---3--:R0:W-:Y:S04]  /*10880*/  STS.U16 [R0+UR5+0x1680], R23 ;  /* 0x0016801700007988 */ /* 0x0081e80008000405 */
[----:B0-----:R-:W3:Y:S04]  /*10890*/  LDL.LU R23, [R1+0x46c] ;  /* 0x00046c0001177983 */ /* 0x001ee80000300800 */
[----:B---3--:R0:W-:Y:S04]  /*108a0*/  STL [R1+0x139c], R23 ;  /* 0x00139c1701007387 */ /* 0x0081e80000100800 */
[----:B0-----:R-:W3:Y:S01]  /*108b0*/  LDL.LU R23, [R1+0x470] ;  /* 0x0004700001177983 */ /* 0x001ee20000300800 */
[----:B------:R-:W0:Y:S03]  /*108c0*/  S2R R2, SR_TID.X ;  /* 0x0000000000027919 */ /* 0x000e260000002100 */
        /* <DEDUP_REMOVED lines=8> */
[----:B-1----:R-:W3:Y:S04]  /*10950*/  LDL.LU R23, [R1+0x474] ;  /* 0x0004740001177983 */ /* 0x002ee80000300800 */
        /* <DEDUP_REMOVED lines=8> */
[----:B------:R1:W-:Y:S04]  /*109e0*/  STS.U16 [R0+UR5+0x5680], R9 ;  /* 0x0056800900007988 */ /* 0x0003e80008000405 */
[----:B------:R0:W-:Y:S04]  /*109f0*/  STS.U16 [R0+UR5+0x5700], R10 ;  /* 0x0057000a00007988 */ /* 0x0001e80008000405 */
[----:B------:R1:W-:Y:S04]  /*10a00*/  STS.U16 [R0+UR5+0x5780], R11 ;  /* 0x0057800b00007988 */ /* 0x0003e80008000405 */
[----:B------:R-:W-:Y:S04]  /*10a10*/  STS.U16 [R0+UR5+0x6600], R14 ;  /* 0x0066000e00007988 */ /* 0x000fe80008000405 */
[----:B------:R1:W-:Y:S01]  /*10a20*/  STS.U16 [R0+UR5+0x6680], R19 ;  /* 0x0066801300007988 */ /* 0x0003e20008000405 */
[----:B0-----:R-:W-:-:S03]  /*10a30*/  LOP3.LUT R2, R2, 0x3f, RZ, 0xc0, !PT ;  /* 0x0000003f02027812 */ /* 0x001fc600078ec0ff */
[----:B------:R0:W-:Y:S04]  /*10a40*/  STS.U16 [R0+UR5+0x6700], R22 ;  /* 0x0067001600007988 */ /* 0x0001e80008000405 */
[----:B------:R0:W-:Y:S01]  /*10a50*/  STS.U16 [R0+UR5+0x6780], R28 ;  /* 0x0067801c00007988 */ /* 0x0001e20008000405 */
[----:B------:R-:W-:-:S05]  /*10a60*/  IMAD.SHL.U32 R2, R2, 0x2, RZ ;  /* 0x0000000202027824 */ /* 0x000fca00078e00ff */
[C---:B------:R-:W-:Y:S01]  /*10a70*/  LOP3.LUT R3, R2.reuse, 0x40, RZ, 0x3c, !PT ;  /* 0x0000004002037812 */ /* 0x040fe200078e3cff */
[----:B---3--:R3:W-:Y:S04]  /*10a80*/  STL [R1+0x13a4], R23 ;  /* 0x0013a41701007387 */ /* 0x0087e80000100800 */
[----:B------:R-:W2:Y:S04]  /*10a90*/  LDL.LU R4, [R1+0x468] ;  /* 0x0004680001047983 */ /* 0x000ea80000300800 */
[----:B-1----:R-:W2:Y:S04]  /*10aa0*/  LDL.LU R9, [R1+0x3f4] ;  /* 0x0003f40001097983 */ /* 0x002ea80000300800 */
        /* <DEDUP_REMOVED lines=8> */
[----:B0-----:R-:W2:Y:S04]  /*10b30*/  LDL.LU R22, [R1+0x2d8] ;  /* 0x0002d80001167983 */ /* 0x001ea80000300800 */
[----:B------:R-:W2:Y:S04]  /*10b40*/  LDL.LU R24, [R1+0x264] ;  /* 0x0002640001187983 */ /* 0x000ea80000300800 */
[----:B------:R-:W2:Y:S04]  /*10b50*/  LDL.LU R25, [R1+0x260] ;  /* 0x0002600001197983 */ /* 0x000ea80000300800 */
[----:B------:R-:W2:Y:S04]  /*10b60*/  LDL.LU R28, [R1+0x25c] ;  /* 0x00025c00011c7983 */ /* 0x000ea80000300800 */
[----:B------:R-:W2:Y:S01]  /*10b70*/  LDL.LU R26, [R1+0x258] ;  /* 0x00025800011a7983 */ /* 0x000ea20000300800 */
[----:B---3--:R-:W-:-:S03]  /*10b80*/  LOP3.LUT R23, R2, 0x30, RZ, 0x3c, !PT ;  /* 0x0000003002177812 */ /* 0x008fc600078e3cff */
[----:B------:R-:W3:Y:S04]  /*10b90*/  LDL.LU R27, [R1+0xe8] ;  /* 0x0000e800011b7983 */ /* 0x000ee80000300800 */
[----:B------:R-:W3:Y:S04]  /*10ba0*/  LDL.LU R0, [R1+0xe4] ;  /* 0x0000e40001007983 */ /* 0x000ee80000300800 */
[----:B------:R-:W3:Y:S04]  /*10bb0*/  LDL.LU R29, [R1+0xe0] ;  /* 0x0000e000011d7983 */ /* 0x000ee80000300800 */
[----:B------:R-:W3:Y:S04]  /*10bc0*/  LDL.LU R5, [R1+0xdc] ;  /* 0x0000dc0001057983 */ /* 0x000ee80000300800 */
[----:B------:R-:W3:Y:S04]  /*10bd0*/  LDL.LU R6, [R1+0x68] ;  /* 0x0000680001067983 */ /* 0x000ee80000300800 */
[----:B----4-:R-:W-:Y:S04]  /*10be0*/  STS.U16 [R23+UR5+0x7600], R21 ;  /* 0x0076001517007988 */ /* 0x010fe80008000405 */
[----:B------:R-:W4:Y:S04]  /*10bf0*/  LDL.LU R7, [R1+0x64] ;  /* 0x0000640001077983 */ /* 0x000f280000300800 */
[----:B--2---:R-:W-:Y:S04]  /*10c00*/  STS.U16 [R23+UR5+0x7680], R18 ;  /* 0x0076801217007988 */ /* 0x004fe80008000405 */
[----:B------:R-:W2:Y:S04]  /*10c10*/  LDL.LU R8, [R1+0x60] ;  /* 0x0000600001087983 */ /* 0x000ea80000300800 */
[----:B------:R-:W-:Y:S04]  /*10c20*/  STS.U16 [R23+UR5+0x7700], R17 ;  /* 0x0077001117007988 */ /* 0x000fe80008000405 */
[----:B------:R-:W2:Y:S04]  /*10c30*/  LDL.LU R2, [R1+0x360] ;  /* 0x0003600001027983 */ /* 0x000ea80000300800 */
[----:B------:R0:W-:Y:S04]  /*10c40*/  STS.U16 [R23+UR5+0x7780], R15 ;  /* 0x0077800f17007988 */ /* 0x0001e80008000405 */
[----:B0-----:R-:W2:Y:S04]  /*10c50*/  LDL.LU R23, [R1+0x13a4] ;  /* 0x0013a40001177983 */ /* 0x001ea80000300800 */
[----:B------:R-:W3:Y:S04]  /*10c60*/  LDL.LU R15, [R1+0x35c] ;  /* 0x00035c00010f7983 */ /* 0x000ee80000300800 */
[----:B--2---:R0:W-:Y:S04]  /*10c70*/  STS.U16 [R3+UR5+0x800], R23 ;  /* 0x0008001703007988 */ /* 0x0041e80008000405 */
[----:B0-----:R-:W2:Y:S04]  /*10c80*/  LDL.LU R23, [R1+0x13a0] ;  /* 0x0013a00001177983 */ /* 0x001ea80000300800 */
[----:B--2---:R0:W-:Y:S04]  /*10c90*/  STS.U16 [R3+UR5+0x880], R23 ;  /* 0x0008801703007988 */ /* 0x0041e80008000405 */
[----:B0-----:R-:W2:Y:S04]  /*10ca0*/  LDL.LU R23, [R1+0x139c] ;  /* 0x00139c0001177983 */ /* 0x001ea80000300800 */
[----:B--2---:R0:W-:Y:S04]  /*10cb0*/  STS.U16 [R3+UR5+0x900], R23 ;  /* 0x0009001703007988 */ /* 0x0041e80008000405 */
[----:B------:R1:W-:Y:S04]  /*10cc0*/  STS.U16 [R3+UR5+0x980], R4 ;  /* 0x0009800403007988 */ /* 0x0003e80008000405 */
[----:B------:R2:W-:Y:S04]  /*10cd0*/  STS.U16 [R3+UR5+0x1800], R9 ;  /* 0x0018000903007988 */ /* 0x0005e80008000405 */
[----:B------:R0:W-:Y:S04]  /*10ce0*/  STS.U16 [R3+UR5+0x1880], R10 ;  /* 0x0018800a03007988 */ /* 0x0001e80008000405 */
[----:B------:R1:W-:Y:S04]  /*10cf0*/  STS.U16 [R3+UR5+0x1900], R11 ;  /* 0x0019000b03007988 */ /* 0x0003e80008000405 */
[----:B------:R2:W-:Y:S04]  /*10d00*/  STS.U16 [R3+UR5+0x1980], R19 ;  /* 0x0019801303007988 */ /* 0x0005e80008000405 */
[----:B0-----:R-:W4:Y:S04]  /*10d10*/  LDL.LU R23, [R1+0x1398] ;  /* 0x0013980001177983 */ /* 0x001f280000300800 */
[----:B-1----:R-:W4:Y:S04]  /*10d20*/  LDL.LU R4, [R1+0x1394] ;  /* 0x0013940001047983 */ /* 0x002f280000300800 */
[----:B--2---:R-:W2:Y:S04]  /*10d30*/  LDL.LU R9, [R1+0x1390] ;  /* 0x0013900001097983 */ /* 0x004ea80000300800 */
[----:B------:R-:W2:Y:S04]  /*10d40*/  LDL.LU R10, [R1+0x138c] ;  /* 0x00138c00010a7983 */ /* 0x000ea80000300800 */
[----:B------:R-:W2:Y:S04]  /*10d50*/  LDL.LU R11, [R1+0x1388] ;  /* 0x00138800010b7983 */ /* 0x000ea80000300800 */
[----:B------:R-:W2:Y:S04]  /*10d60*/  LDL.LU R19, [R1+0x5c] ;  /* 0x00005c0001137983 */ /* 0x000ea80000300800 */
[----:B------:R0:W-:Y:S04]  /*10d70*/  STS.U16 [R3+UR5+0x2800], R14 ;  /* 0x0028000e03007988 */ /* 0x0001e80008000405 */
[----:B------:R-:W-:Y:S04]  /*10d80*/  STS.U16 [R3+UR5+0x2880], R2 ;  /* 0x0028800203007988 */ /* 0x000fe80008000405 */
[----:B---3--:R-:W-:Y:S04]  /*10d90*/  STS.U16 [R3+UR5+0x2900], R15 ;  /* 0x0029000f03007988 */ /* 0x008fe80008000405 */
[----:B------:R-:W-:Y:S04]  /*10da0*/  STS.U16 [R3+UR5+0x2980], R12 ;  /* 0x0029800c03007988 */ /* 0x000fe80008000405 */
[----:B------:R-:W-:Y:S04]  /*10db0*/  STS.U16 [R3+UR5+0x3800], R13 ;  /* 0x0038000d03007988 */ /* 0x000fe80008000405 */
[----:B0-----:R-:W3:Y:S04]  /*10dc0*/  LDL.LU R14, [R1+0x1384] ;  /* 0x00138400010e7983 */ /* 0x001ee80000300800 */
[----:B------:R-:W-:Y:S04]  /*10dd0*/  STS.U16 [R3+UR5+0x3880], R16 ;  /* 0x0038801003007988 */ /* 0x000fe80008000405 */
[----:B------:R-:W-:Y:S04]  /*10de0*/  STS.U16 [R3+UR5+0x3900], R20 ;  /* 0x0039001403007988 */ /* 0x000fe80008000405 */
[----:B------:R0:W-:Y:S04]  /*10df0*/  STS.U16 [R3+UR5+0x3980], R22 ;  /* 0x0039801603007988 */ /* 0x0001e80008000405 */
[----:B------:R-:W-:Y:S04]  /*10e00*/  STS.U16 [R3+UR5+0x4800], R24 ;  /* 0x0048001803007988 */ /* 0x000fe80008000405 */
[----:B------:R-:W-:Y:S04]  /*10e10*/  STS.U16 [R3+UR5+0x4880], R25 ;  /* 0x0048801903007988 */ /* 0x000fe80008000405 */
[----:B------:R1:W-:Y:S04]  /*10e20*/  STS.U16 [R3+UR5+0x4900], R28 ;  /* 0x0049001c03007988 */ /* 0x0003e80008000405 */
[----:B0-----:R-:W3:Y:S04]  /*10e30*/  LDL.LU R22, [R1+0x464] ;  /* 0x0004640001167983 */ /* 0x001ee80000300800 */
[----:B-1----:R-:W3:Y:S01]  /*10e40*/  LDL.LU R28, [R1+0x460] ;  /* 0x00046000011c7983 */ /* 0x002ee20000300800 */
[----:B------:R-:W0:Y:S03]  /*10e50*/  S2R R2, SR_TID.X ;  /* 0x0000000000027919 */ /* 0x000e260000002100 */
[----:B------:R1:W-:Y:S04]  /*10e60*/  STS.U16 [R3+UR5+0x4980], R26 ;  /* 0x0049801a03007988 */ /* 0x0003e80008000405 */
[----:B------:R1:W-:Y:S04]  /*10e70*/  STS.U16 [R3+UR5+0x5800], R27 ;  /* 0x0058001b03007988 */ /* 0x0003e80008000405 */
[----:B------:R-:W3:Y:S04]  /*10e80*/  LDL.LU R25, [R1+0x45c] ;  /* 0x00045c0001197983 */ /* 0x000ee80000300800 */
[----:B------:R0:W-:Y:S04]  /*10e90*/  STS.U16 [R3+UR5+0x5880], R0 ;  /* 0x0058800003007988 */ /* 0x0001e80008000405 */
[----:B------:R-:W-:Y:S04]  /*10ea0*/  STS.U16 [R3+UR5+0x5900], R29 ;  /* 0x0059001d03007988 */ /* 0x000fe80008000405 */
[----:B------:R0:W-:Y:S04]  /*10eb0*/  STS.U16 [R3+UR5+0x5980], R5 ;  /* 0x0059800503007988 */ /* 0x0001e80008000405 */
[----:B-1----:R-:W3:Y:S04]  /*10ec0*/  LDL.LU R26, [R1+0x458] ;  /* 0x00045800011a7983 */ /* 0x002ee80000300800 */
[----:B------:R-:W3:Y:S04]  /*10ed0*/  LDL.LU R27, [R1+0x3e4] ;  /* 0x0003e400011b7983 */ /* 0x000ee80000300800 */
[----:B0-----:R-:W3:Y:S04]  /*10ee0*/  LDL.LU R0, [R1+0x3e0] ;  /* 0x0003e00001007983 */ /* 0x001ee80000300800 */
[----:B------:R-:W-:Y:S04]  /*10ef0*/  STS.U16 [R3+UR5+0x6800], R6 ;  /* 0x0068000603007988 */ /* 0x000fe80008000405 */
[----:B------:R-:W3:Y:S04]  /*10f00*/  LDL.LU R5, [R1+0x3dc] ;  /* 0x0003dc0001057983 */ /* 0x000ee80000300800 */
[----:B------:R-:W3:Y:S04]  /*10f10*/  LDL.LU R15, [R1+0x354] ;  /* 0x00035400010f7983 */ /* 0x000ee80000300800 */
[----:B------:R-:W3:Y:S04]  /*10f20*/  LDL.LU R12, [R1+0x350] ;  /* 0x00035000010c7983 */ /* 0x000ee80000300800 */
[----:B----4-:R-:W-:Y:S04]  /*10f30*/  STS.U16 [R3+UR5+0x6880], R7 ;  /* 0x0068800703007988 */ /* 0x010fe80008000405 */
[----:B------:R-:W4:Y:S04]  /*10f40*/  LDL.LU R13, [R1+0x34c] ;  /* 0x00034c00010d7983 */ /* 0x000f280000300800 */
[----:B------:R-:W-:Y:S04]  /*10f50*/  STS.U16 [R3+UR5+0x6900], R8 ;  /* 0x0069000803007988 */ /* 0x000fe80008000405 */
[----:B------:R-:W4:Y:S04]  /*10f60*/  LDL.LU R16, [R1+0x348] ;  /* 0x0003480001107983 */ /* 0x000f280000300800 */
[----:B------:R-:W4:Y:S04]  /*10f70*/  LDL.LU R20, [R1+0x2d4] ;  /* 0x0002d40001147983 */ /* 0x000f280000300800 */
[----:B------:R-:W4:Y:S01]  /*10f80*/  LDL.LU R24, [R1+0x2d0] ;  /* 0x0002d00001187983 */ /* 0x000f220000300800 */
[----:B------:R-:W-:-:S05]  /*10f90*/  LOP3.LUT R2, R2, 0x3f, RZ, 0xc0, !PT ;  /* 0x0000003f02027812 */ /* 0x000fca00078ec0ff */
[----:B------:R-:W-:Y:S01]  /*10fa0*/  IMAD.SHL.U32 R2, R2, 0x2, RZ ;  /* 0x0000000202027824 */ /* 0x000fe200078e00ff */
[----:B--2---:R-:W-:Y:S04]  /*10fb0*/  STS.U16 [R3+UR5+0x6980], R19 ;  /* 0x0069801303007988 */ /* 0x004fe80008000405 */
[----:B---3--:R0:W-:Y:S04]  /*10fc0*/  STS.U16 [R3+UR5+0x7800], R14 ;  /* 0x0078000e03007988 */ /* 0x0081e80008000405 */
[----:B------:R1:W-:Y:S04]  /*10fd0*/  STS.U16 [R3+UR5+0x7880], R11 ;  /* 0x0078800b03007988 */ /* 0x0003e80008000405 */
[----:B0-----:R-:W2:Y:S01]  /*10fe0*/  LDL.LU R14, [R1+0x3d8] ;  /* 0x0003d800010e7983 */ /* 0x001ea20000300800 */
[----:B-1----:R-:W-:-:S03]  /*10ff0*/  LOP3.LUT R11, R2, 0x50, RZ, 0x3c, !PT ;  /* 0x00000050020b7812 */ /* 0x002fc600078e3cff */
[----:B------:R-:W3:Y:S04]  /*11000*/  LDL.LU R6, [R1+0x2cc] ;  /* 0x0002cc0001067983 */ /* 0x000ee80000300800 */
[----:B------:R-:W3:Y:S04]  /*11010*/  LDL.LU R7, [R1+0x2c8] ;  /* 0x0002c80001077983 */ /* 0x000ee80000300800 */
[----:B------:R-:W-:Y:S04]  /*11020*/  STS.U16 [R3+UR5+0x7900], R10 ;  /* 0x0079000a03007988 */ /* 0x000fe80008000405 */
[----:B------:R-:W3:Y:S04]  /*11030*/  LDL.LU R29, [R1+0x254] ;  /* 0x00025400011d7983 */ /* 0x000ee80000300800 */
[----:B------:R-:W-:Y:S04]  /*11040*/  STS.U16 [R3+UR5+0x7980], R9 ;  /* 0x0079800903007988 */ /* 0x000fe80008000405 */
[----:B------:R-:W3:Y:S04]  /*11050*/  LDL.LU R8, [R1+0x250] ;  /* 0x0002500001087983 */ /* 0x000ee80000300800 */
[----:B------:R0:W-:Y:S04]  /*11060*/  STS.U16 [R11+UR5+0xa00], R22 ;  /* 0x000a00160b007988 */ /* 0x0001e80008000405 */
[----:B------:R-:W3:Y:S04]  /*11070*/  LDL.LU R19, [R1+0x24c] ;  /* 0x00024c0001137983 */ /* 0x000ee80000300800 */
[----:B------:R1:W-:Y:S04]  /*11080*/  STS.U16 [R11+UR5+0xa80], R28 ;  /* 0x000a801c0b007988 */ /* 0x0003e80008000405 */
[----:B0-----:R-:W3:Y:S04]  /*11090*/  LDL.LU R22, [R1+0x248] ;  /* 0x0002480001167983 */ /* 0x001ee80000300800 */
[----:B-1----:R-:W3:Y:S04]  /*110a0*/  LDL.LU R28, [R1+0xd8] ;  /* 0x0000d800011c7983 */ /* 0x002ee80000300800 */
[----:B------:R-:W3:Y:S04]  /*110b0*/  LDL.LU R2, [R1+0xd4] ;  /* 0x0000d40001027983 */ /* 0x000ee80000300800 */
[----:B------:R-:W3:Y:S04]  /*110c0*/  LDL.LU R9, [R1+0xd0] ;  /* 0x0000d00001097983 */ /* 0x000ee80000300800 */
[----:B------:R-:W3:Y:S04]  /*110d0*/  LDL.LU R10, [R1+0xcc] ;  /* 0x0000cc00010a7983 */ /* 0x000ee80000300800 */
[----:B------:R-:W3:Y:S04]  /*110e0*/  LDL.LU R3, [R1+0x44] ;  /* 0x0000440001037983 */ /* 0x000ee80000300800 */
[----:B------:R0:W-:Y:S04]  /*110f0*/  STS.U16 [R11+UR5+0xb00], R25 ;  /* 0x000b00190b007988 */ /* 0x0001e80008000405 */
[----:B------:R1:W-:Y:S04]  /*11100*/  STS.U16 [R11+UR5+0xb80], R26 ;  /* 0x000b801a0b007988 */ /* 0x0003e80008000405 */
[----:B------:R0:W-:Y:S04]  /*11110*/  STS.U16 [R11+UR5+0x1a00], R27 ;  /* 0x001a001b0b007988 */ /* 0x0001e80008000405 */
[----:B------:R1:W-:Y:S04]  /*11120*/  STS.U16 [R11+UR5+0x1a80], R0 ;  /* 0x001a80000b007988 */ /* 0x0003e80008000405 */
[----:B------:R4:W-:Y:S04]  /*11130*/  STS.U16 [R11+UR5+0x1b00], R5 ;  /* 0x001b00050b007988 */ /* 0x0009e80008000405 */
[----:B0-----:R-:W3:Y:S04]  /*11140*/  LDL.LU R25, [R1+0x1380] ;  /* 0x0013800001197983 */ /* 0x001ee80000300800 */
[----:B-1----:R-:W3:Y:S04]  /*11150*/  LDL.LU R26, [R1+0x137c] ;  /* 0x00137c00011a7983 */ /* 0x002ee80000300800 */
[----:B------:R-:W3:Y:S04]  /*11160*/  LDL.LU R27, [R1+0x1378] ;  /* 0x00137800011b7983 */ /* 0x000ee80000300800 */
[----:B------:R-:W3:Y:S04]  /*11170*/  LDL.LU R0, [R1+0x1374] ;  /* 0x0013740001007983 */ /* 0x000ee80000300800 */
[----:B----4-:R-:W4:Y:S04]  /*11180*/  LDL.LU R5, [R1+0x1370] ;  /* 0x0013700001057983 */ /* 0x010f280000300800 */
        /* <DEDUP_REMOVED lines=11> */
[----:B------:R0:W-:Y:S04]  /*11240*/  STS.U16 [R11+UR5+0x3a80], R24 ;  /* 0x003a80180b007988 */ /* 0x0001e80008000405 */
[----:B------:R-:W2:Y:S04]  /*11250*/  LDL.LU R20, [R1+0x3d0] ;  /* 0x0003d00001147983 */ /* 0x000ea80000300800 */
[----:B---3--:R1:W-:Y:S04]  /*11260*/  STS.U16 [R11+UR5+0x3b00], R6 ;  /* 0x003b00060b007988 */ /* 0x0083e80008000405 */
[----:B------:R3:W-:Y:S04]  /*11270*/  STS.U16 [R11+UR5+0x3b80], R7 ;  /* 0x003b80070b007988 */ /* 0x0007e80008000405 */
[----:B------:R0:W-:Y:S04]  /*11280*/  STS.U16 [R11+UR5+0x4a00], R29 ;  /* 0x004a001d0b007988 */ /* 0x0001e80008000405 */
[----:B------:R1:W-:Y:S04]  /*11290*/  STS.U16 [R11+UR5+0x4a80], R8 ;  /* 0x004a80080b007988 */ /* 0x0003e80008000405 */
[----:B------:R3:W-:Y:S04]  /*112a0*/  STS.U16 [R11+UR5+0x4b00], R19 ;  /* 0x004b00130b007988 */ /* 0x0007e80008000405 */
[----:B0-----:R-:W2:Y:S04]  /*112b0*/  LDL.LU R24, [R1+0x3cc] ;  /* 0x0003cc0001187983 */ /* 0x001ea80000300800 */
[----:B-1----:R-:W2:Y:S04]  /*112c0*/  LDL.LU R6, [R1+0x136c] ;  /* 0x00136c0001067983 */ /* 0x002ea80000300800 */
[----:B---3--:R-:W3:Y:S04]  /*112d0*/  LDL.LU R7, [R1+0x1368] ;  /* 0x0013680001077983 */ /* 0x008ee80000300800 */
[----:B------:R-:W2:Y:S04]  /*112e0*/  LDL.LU R29, [R1+0x3c8] ;  /* 0x0003c800011d7983 */ /* 0x000ea80000300800 */
[----:B------:R-:W2:Y:S04]  /*112f0*/  LDL.LU R8, [R1+0x1364] ;  /* 0x0013640001087983 */ /* 0x000ea80000300800 */
[----:B------:R-:W2:Y:S04]  /*11300*/  LDL.LU R19, [R1+0x1360] ;  /* 0x0013600001137983 */ /* 0x000ea80000300800 */
[----:B------:R0:W-:Y:S04]  /*11310*/  STS.U16 [R11+UR5+0x4b80], R22 ;  /* 0x004b80160b007988 */ /* 0x0001e80008000405 */
[----:B------:R1:W-:Y:S04]  /*11320*/  STS.U16 [R11+UR5+0x5a00], R28 ;  /* 0x005a001c0b007988 */ /* 0x0003e80008000405 */
[----:B0-----:R-:W2:Y:S04]  /*11330*/  LDL.LU R22, [R1+0x135c] ;  /* 0x00135c0001167983 */ /* 0x001ea80000300800 */
[----:B-1----:R-:W2:Y:S04]  /*11340*/  LDL.LU R28, [R1+0x1358] ;  /* 0x00135800011c7983 */ /* 0x002ea80000300800 */
[----:B------:R0:W-:Y:S02]  /*11350*/  STS.U16 [R11+UR5+0x5a80], R2 ;  /* 0x005a80020b007988 */ /* 0x0001e40008000405 */
[----:B0-----:R-:W0:Y:S02]  /*11360*/  S2R R2, SR_TID.X ;  /* 0x0000000000027919 */ /* 0x001e240000002100 */
[----:B------:R1:W-:Y:S04]  /*11370*/  STS.U16 [R11+UR5+0x5b00], R9 ;  /* 0x005b00090b007988 */ /* 0x0003e80008000405 */
[----:B------:R-:W-:Y:S04]  /*11380*/  STS.U16 [R11+UR5+0x5b80], R10 ;  /* 0x005b800a0b007988 */ /* 0x000fe80008000405 */
[----:B------:R1:W-:Y:S04]  /*11390*/  STS.U16 [R11+UR5+0x6a00], R3 ;  /* 0x006a00030b007988 */ /* 0x0003e80008000405 */
[----:B-1----:R-:W4:Y:S04]  /*113a0*/  LDL R9, [R1+0x4d0] ;  /* 0x0004d00001097983 */ /* 0x002f280000100800 */
[----:B------:R-:W4:Y:S01]  /*113b0*/  LDL R3, [R1+0xcb8] ;  /* 0x000cb80001037983 */ /* 0x000f220000100800 */
[----:B------:R-:W-:-:S03]  /*113c0*/  PRMT R4, RZ, 0x7610, R4 ;  /* 0x00007610ff047816 */ /* 0x000fc60000000004 */
[----:B------:R-:W4:Y:S01]  /*113d0*/  LDL R10, [R1+0xcd4] ;  /* 0x000cd400010a7983 */ /* 0x000f220000100800 */
[----:B0-----:R-:W-:-:S05]  /*113e0*/  LOP3.LUT R2, R2, 0x3f, RZ, 0xc0, !PT ;  /* 0x0000003f02027812 */ /* 0x001fca00078ec0ff */
[----:B------:R-:W-:Y:S01]  /*113f0*/  IMAD.SHL.U32 R2, R2, 0x2, RZ ;  /* 0x0000000202027824 */ /* 0x000fe200078e00ff */
[----:B--2---:R0:W-:Y:S04]  /*11400*/  STS.U16 [R11+UR5+0x6a80], R28 ;  /* 0x006a801c0b007988 */ /* 0x0041e80008000405 */
[----:B------:R-:W-:Y:S04]  /*11410*/  STS.U16 [R11+UR5+0x6b00], R22 ;  /* 0x006b00160b007988 */ /* 0x000fe80008000405 */
[----:B------:R-:W-:Y:S04]  /*11420*/  STS.U16 [R11+UR5+0x6b80], R19 ;  /* 0x006b80130b007988 */ /* 0x000fe80008000405 */
[----:B------:R1:W-:Y:S04]  /*11430*/  STS.U16 [R11+UR5+0x7a00], R8 ;  /* 0x007a00080b007988 */ /* 0x0003e80008000405 */
[----:B---3--:R-:W-:Y:S04]  /*11440*/  STS.U16 [R11+UR5+0x7a80], R7 ;  /* 0x007a80070b007988 */ /* 0x008fe80008000405 */
[----:B------:R-:W-:Y:S04]  /*11450*/  STS.U16 [R11+UR5+0x7b00], R6 ;  /* 0x007b00060b007988 */ /* 0x000fe80008000405 */
[----:B----4-:R2:W-:Y:S01]  /*11460*/  STS.U16 [R11+UR5+0x7b80], R5 ;  /* 0x007b80050b007988 */ /* 0x0105e20008000405 */
[----:B0-----:R-:W-:-:S05]  /*11470*/  LOP3.LUT R28, R2, 0x60, RZ, 0x3c, !PT ;  /* 0x00000060021c7812 */ /* 0x001fca00078e3cff */
[----:B------:R0:W-:Y:S04]  /*11480*/  STS.U16 [R28+UR5+0xc00], R14 ;  /* 0x000c000e1c007988 */ /* 0x0001e80008000405 */
[----:B------:R-:W-:Y:S04]  /*11490*/  STS.U16 [R28+UR5+0xc80], R15 ;  /* 0x000c800f1c007988 */ /* 0x000fe80008000405 */
[----:B------:R-:W-:Y:S04]  /*114a0*/  STS.U16 [R28+UR5+0xd00], R12 ;  /* 0x000d000c1c007988 */ /* 0x000fe80008000405 */
[----:B------:R3:W-:Y:S01]  /*114b0*/  STS.U16 [R28+UR5+0xd80], R13 ;  /* 0x000d800d1c007988 */ /* 0x0007e20008000405 */
[----:B-1----:R-:W-:Y:S01]  /*114c0*/  @!P0 IMAD.MOV.U32 R8, RZ, RZ, R3 ;  /* 0x000000ffff088224 */ /* 0x002fe200078e0003 */
[----:B--2---:R-:W-:-:S02]  /*114d0*/  PRMT R5, RZ, 0x7610, R5 ;  /* 0x00007610ff057816 */ /* 0x004fc40000000005 */
[----:B0-----:R-:W2:Y:S04]  /*114e0*/  LDL R14, [R1+0xccc] ;  /* 0x000ccc00010e7983 */ /* 0x001ea80000100800 */
[----:B---3--:R-:W3:Y:S04]  /*114f0*/  LDL R13, [R1+0x4cc] ;  /* 0x0004cc00010d7983 */ /* 0x008ee80000100800 */
[----:B------:R-:W4:Y:S04]  /*11500*/  LDL R12, [R1+0xcc4] ;  /* 0x000cc400010c7983 */ /* 0x000f280000100800 */
[----:B------:R3:W2:Y:S04]  /*11510*/  @!P0 LDG.E.U16 R4, desc[UR8][R8.64] ;  /* 0x0000000808048981 */ /* 0x0006a8000c1e1500 */
[----:B------:R0:W-:Y:S04]  /*11520*/  STS.U16 [R28+UR5+0x1c00], R16 ;  /* 0x001c00101c007988 */ /* 0x0001e80008000405 */
[----:B------:R-:W2:Y:S04]  /*11530*/  LDL R11, [R1+0xcbc] ;  /* 0x000cbc00010b7983 */ /* 0x000ea80000100800 */
[----:B------:R-:W2:Y:S04]  /*11540*/  LDL R15, [R1+0xcc0] ;  /* 0x000cc000010f7983 */ /* 0x000ea80000100800 */
[----:B------:R-:W2:Y:S04]  /*11550*/  LDL R3, [R1+0xcdc] ;  /* 0x000cdc0001037983 */ /* 0x000ea80000100800 */
[----:B0-----:R-:W2:Y:S01]  /*11560*/  LDL R16, [R1+0xcb4] ;  /* 0x000cb40001107983 */ /* 0x001ea20000100800 */
[----:B---3--:R-:W-:-:S02]  /*11570*/  @!P0 IMAD.MOV.U32 R9, RZ, RZ, R13 ;  /* 0x000000ffff098224 */ /* 0x008fc400078e000d */
[----:B----4-:R-:W-:-:S05]  /*11580*/  @!P0 IMAD.MOV.U32 R8, RZ, RZ, R12 ;  /* 0x000000ffff088224 */ /* 0x010fca00078e000c */
[----:B------:R0:W3:Y:S04]  /*11590*/  @!P0 LDG.E.U16 R5, desc[UR8][R8.64] ;  /* 0x0000000808058981 */ /* 0x0000e8000c1e1500 */
[----:B--2---:R-:W-:Y:S04]  /*115a0*/  STL [R1+0x1318], R4 ;  /* 0x0013180401007387 */ /* 0x004fe80000100800 */
[----:B------:R-:W2:Y:S04]  /*115b0*/  LDL R13, [R1+0xcc8] ;  /* 0x000cc800010d7983 */ /* 0x000ea80000100800 */
[----:B------:R-:W2:Y:S01]  /*115c0*/  LDL R12, [R1+0xce4] ;  /* 0x000ce400010c7983 */ /* 0x000ea20000100800 */
[----:B0-----:R-:W-:Y:S01]  /*115d0*/  @!P0 IMAD.MOV.U32 R8, RZ, RZ, R14 ;  /* 0x000000ffff088224 */ /* 0x001fe200078e000e */
[----:B------:R-:W-:-:S02]  /*115e0*/  PRMT R6, RZ, 0x7610, R6 ;  /* 0x00007610ff067816 */ /* 0x000fc40000000006 */
[----:B------:R-:W-:Y:S01]  /*115f0*/  PRMT R7, RZ, 0x7610, R7 ;  /* 0x00007610ff077816 */ /* 0x000fe20000000007 */
[----:B------:R-:W-:-:S05]  /*11600*/  @!P0 IMAD.MOV.U32 R9, RZ, RZ, R16 ;  /* 0x000000ffff098224 */ /* 0x000fca00078e0010 */
[----:B------:R0:W4:Y:S04]  /*11610*/  @!P0 LDG.E.U16 R6, desc[UR8][R8.64] ;  /* 0x0000000808068981 */ /* 0x000128000c1e1500 */
[----:B------:R1:W4:Y:S04]  /*11620*/  @!P0 LDG.E.U16 R7, desc[UR8][R10.64] ;  /* 0x000000080a078981 */ /* 0x000328000c1e1500 */
[----:B---3--:R3:W-:Y:S04]  /*11630*/  STL [R1+0x131c], R5 ;  /* 0x00131c0501007387 */ /* 0x0087e80000100800 */
[----:B------:R-:W4:Y:S04]  /*11640*/  LDL R14, [R1+0xcd0] ;  /* 0x000cd000010e7983 */ /* 0x000f280000100800 */
[----:B---3--:R-:W3:Y:S01]  /*11650*/  LDL R5, [R1+0xcec] ;  /* 0x000cec0001057983 */ /* 0x008ee20000100800 */
[----:B0-----:R-:W-:Y:S01]  /*11660*/  PRMT R8, RZ, 0x7610, R8 ;  /* 0x00007610ff087816 */ /* 0x001fe20000000008 */
[----:B-1----:R-:W-:-:S02]  /*11670*/  @!P0 IMAD.MOV.U32 R10, RZ, RZ, R3 ;  /* 0x000000ffff0a8224 */ /* 0x002fc400078e0003 */
[----:B------:R-:W-:Y:S01]  /*11680*/  @!P0 IMAD.MOV.U32 R11, RZ, RZ, R15 ;  /* 0x000000ffff0b8224 */ /* 0x000fe200078e000f */
[----:B------:R-:W-:-:S04]  /*11690*/  PRMT R9, RZ, 0x7610, R9 ;  /* 0x00007610ff097816 */ /* 0x000fc80000000009 */
[----:B------:R0:W3:Y:S04]  /*116a0*/  @!P0 LDG.E.U16 R8, desc[UR8][R10.64] ;  /* 0x000000080a088981 */ /* 0x0000e8000c1e1500 */
[----:B--2---:R4:W2:Y:S01]  /*116b0*/  @!P0 LDG.E.U16 R9, desc[UR8][R12.64] ;  /* 0x000000080c098981 */ /* 0x0048a2000c1e1500 */
[----:B0-----:R-:W-:Y:S01]  /*116c0*/  PRMT R10, RZ, 0x7610, R10 ;  /* 0x00007610ff0a7816 */ /* 0x001fe2000000000a */
[----:B----4-:R-:W-:Y:S02]  /*116d0*/  @!P0 IMAD.MOV.U32 R13, RZ, RZ, R14 ;  /* 0x000000ffff0d8224 */ /* 0x010fe400078e000e */
[----:B---3--:R-:W-:-:S05]  /*116e0*/  @!P0 IMAD.MOV.U32 R12, RZ, RZ, R5 ;  /* 0x000000ffff0c8224 */ /* 0x008fca00078e0005 */
[----:B------:R-:W3:Y:S04]  /*116f0*/  @!P0 LDG.E.U16 R10, desc[UR8][R12.64] ;  /* 0x000000080c0a8981 */ /* 0x000ee8000c1e1500 */
[----:B------:R-:W-:Y:S04]  /*11700*/  STL [R1+0x1320], R6 ;  /* 0x0013200601007387 */ /* 0x000fe80000100800 */
[----:B------:R-:W-:Y:S04]  /*11710*/  STL [R1+0x1324], R7 ;  /* 0x0013240701007387 */ /* 0x000fe80000100800 */
[----:B------:R-:W4:Y:S04]  /*11720*/  LDL R4, [R1+0xcd8] ;  /* 0x000cd80001047983 */ /* 0x000f280000100800 */
[----:B------:R-:W4:Y:S04]  /*11730*/  LDL R3, [R1+0xcf4] ;  /* 0x000cf40001037983 */ /* 0x000f280000100800 */
[----:B------:R0:W-:Y:S04]  /*11740*/  STS.U16 [R28+UR5+0x1c80], R20 ;  /* 0x001c80141c007988 */ /* 0x0001e80008000405 */
[----:B------:R1:W-:Y:S04]  /*11750*/  STS.U16 [R28+UR5+0x1d00], R24 ;  /* 0x001d00181c007988 */ /* 0x0003e80008000405 */
[----:B------:R2:W-:Y:S04]  /*11760*/  STL [R1+0x1328], R8 ;  /* 0x0013280801007387 */ /* 0x0005e80000100800 */
[----:B0-----:R-:W4:Y:S04]  /*11770*/  LDL R20, [R1+0xcfc] ;  /* 0x000cfc0001147983 */ /* 0x001f280000100800 */
[----:B-1----:R-:W4:Y:S04]  /*11780*/  LDL R24, [R1+0xce0] ;  /* 0x000ce00001187983 */ /* 0x002f280000100800 */
[----:B--2---:R0:W-:Y:S04]  /*11790*/  STL [R1+0x132c], R9 ;  /* 0x00132c0901007387 */ /* 0x0041e80000100800 */
[----:B------:R-:W2:Y:S04]  /*117a0*/  LDL R16, [R1+0xce8] ;  /* 0x000ce80001107983 */ /* 0x000ea80000100800 */
[----:B------:R-:W2:Y:S04]  /*117b0*/  LDL R8, [R1+0xcf0] ;  /* 0x000cf00001087983 */ /* 0x000ea80000100800 */
[----:B------:R-:W2:Y:S04]  /*117c0*/  LDL R7, [R1+0xd0c] ;  /* 0x000d0c0001077983 */ /* 0x000ea80000100800 */
[----:B0-----:R-:W2:Y:S04]  /*117d0*/  LDL R9, [R1+0xd04] ;  /* 0x000d040001097983 */ /* 0x001ea80000100800 */
[----:B---3--:R-:W-:Y:S04]  /*117e0*/  STL [R1+0x1330], R10 ;  /* 0x0013300a01007387 */ /* 0x008fe80000100800 */
[----:B------:R-:W3:Y:S04]  /*117f0*/  LDL R6, [R1+0xcf8] ;  /* 0x000cf80001067983 */ /* 0x000ee80000100800 */
[----:B------:R-:W3:Y:S01]  /*11800*/  LDL R5, [R1+0xd14] ;  /* 0x000d140001057983 */ /* 0x000ee20000100800 */
[----:B------:R-:W-:Y:S01]  /*11810*/  PRMT R11, RZ, 0x7610, R11 ;  /* 0x00007610ff0b7816 */ /* 0x000fe2000000000b */
[----:B----4-:R-:W-:-:S02]  /*11820*/  @!P0 IMAD.MOV.U32 R14, RZ, RZ, R3 ;  /* 0x000000ffff0e8224 */ /* 0x010fc400078e0003 */
[----:B------:R-:W-:Y:S01]  /*11830*/  @!P0 IMAD.MOV.U32 R15, RZ, RZ, R4 ;  /* 0x000000ffff0f8224 */ /* 0x000fe200078e0004 */
[----:B------:R-:W-:Y:S02]  /*11840*/  PRMT R12, RZ, 0x7610, R12 ;  /* 0x00007610ff0c7816 */ /* 0x000fe4000000000c */
[----:B------:R-:W-:Y:S02]  /*11850*/  PRMT R13, RZ, 0x7610, R13 ;  /* 0x00007610ff0d7816 */ /* 0x000fe4000000000d */
[----:B------:R-:W-:Y:S02]  /*11860*/  PRMT R17, RZ, 0x7610, R17 ;  /* 0x00007610ff117816 */ /* 0x000fe40000000011 */
[----:B------:R-:W-:Y:S01]  /*11870*/  PRMT R18, RZ, 0x7610, R18 ;  /* 0x00007610ff127816 */ /* 0x000fe20000000012 */
[----:B------:R0:W4:Y:S04]  /*11880*/  @!P0 LDG.E.U16 R11, desc[UR8][R14.64] ;  /* 0x000000080e0b8981 */ /* 0x000128000c1e1500 */
[----:B------:R-:W4:Y:S04]  /*11890*/  LDL R4, [R1+0xd00] ;  /* 0x000d000001047983 */ /* 0x000f280000100800 */
[----:B------:R-:W4:Y:S01]  /*118a0*/  LDL R3, [R1+0xd1c] ;  /* 0x000d1c0001037983 */ /* 0x000f220000100800 */
[----:B0-----:R-:W-:-:S02]  /*118b0*/  @!P0 IMAD.MOV.U32 R14, RZ, RZ, R20 ;  /* 0x000000ffff0e8224 */ /* 0x001fc400078e0014 */
[----:B------:R-:W-:-:S05]  /*118c0*/  @!P0 IMAD.MOV.U32 R15, RZ, RZ, R24 ;  /* 0x000000ffff0f8224 */ /* 0x000fca00078e0018 */
[----:B------:R2:W4:Y:S02]  /*118d0*/  @!P0 LDG.E.U16 R12, desc[UR8][R14.64] ;  /* 0x000000080e0c8981 */ /* 0x000524000c1e1500 */
[----:B--2---:R-:W-:Y:S02]  /*118e0*/  @!P0 IMAD.MOV.U32 R14, RZ, RZ, R9 ;  /* 0x000000ffff0e8224 */ /* 0x004fe400078e0009 */
[----:B------:R-:W-:-:S05]  /*118f0*/  @!P0 IMAD.MOV.U32 R15, RZ, RZ, R16 ;  /* 0x000000ffff0f8224 */ /* 0x000fca00078e0010 */
[----:B------:R0:W2:Y:S02]  /*11900*/  @!P0 LDG.E.U16 R13, desc[UR8][R14.64] ;  /* 0x000000080e0d8981 */ /* 0x0000a4000c1e1500 */
[----:B0-----:R-:W-:Y:S02]  /*11910*/  @!P0 IMAD.MOV.U32 R14, RZ, RZ, R7 ;  /* 0x000000ffff0e8224 */ /* 0x001fe400078e0007 */
[----:B------:R-:W-:-:S05]  /*11920*/  @!P0 IMAD.MOV.U32 R15, RZ, RZ, R8 ;  /* 0x000000ffff0f8224 */ /* 0x000fca00078e0008 */
[----:B------:R3:W2:Y:S02]  /*11930*/  @!P0 LDG.E.U16 R17, desc[UR8][R14.64] ;  /* 0x000000080e118981 */ /* 0x0006a4000c1e1500 */
[----:B---3--:R-:W-:Y:S02]  /*11940*/  @!P0 IMAD.MOV.U32 R15, RZ, RZ, R6 ;  /* 0x000000ffff0f8224 */ /* 0x008fe400078e0006 */
[----:B------:R-:W-:-:S05]  /*11950*/  @!P0 IMAD.MOV.U32 R14, RZ, RZ, R5 ;  /* 0x000000ffff0e8224 */ /* 0x000fca00078e0005 */
[----:B------:R0:W3:Y:S04]  /*11960*/  @!P0 LDG.E.U16 R18, desc[UR8][R14.64] ;  /* 0x000000080e128981 */ /* 0x0000e8000c1e1500 */
[----:B----4-:R-:W-:Y:S01]  /*11970*/  STL [R1+0x1334], R11 ;  /* 0x0013340b01007387 */ /* 0x010fe20000100800 */
[----:B------:R-:W-:-:S03]  /*11980*/  PRMT R19, RZ, 0x7610, R19 ;  /* 0x00007610ff137816 */ /* 0x000fc60000000013 */
[----:B------:R-:W-:Y:S01]  /*11990*/  STL [R1+0x1338], R12 ;  /* 0x0013380c01007387 */ /* 0x000fe20000100800 */
[----:B0-----:R-:W-:Y:S02]  /*119a0*/  @!P0 IMAD.MOV.U32 R15, RZ, RZ, R4 ;  /* 0x000000ffff0f8224 */ /* 0x001fe400078e0004 */
[----:B------:R-:W-:Y:S01]  /*119b0*/  @!P0 IMAD.MOV.U32 R14, RZ, RZ, R3 ;  /* 0x000000ffff0e8224 */ /* 0x000fe200078e0003 */
[----:B------:R-:W-:Y:S04]  /*119c0*/  STS.U16 [R28+UR5+0x1d80], R29 ;  /* 0x001d801d1c007988 */ /* 0x000fe80008000405 */
[----:B------:R-:W4:Y:S04]  /*119d0*/  @!P0 LDG.E.U16 R19, desc[UR8][R14.64] ;  /* 0x000000080e138981 */ /* 0x000f28000c1e1500 */
[----:B--2---:R-:W-:Y:S04]  /*119e0*/  STL [R1+0x133c], R13 ;  /* 0x00133c0d01007387 */ /* 0x004fe80000100800 */
[----:B------:R-:W-:Y:S04]  /*119f0*/  STL [R1+0x1340], R17 ;  /* 0x0013401101007387 */ /* 0x000fe80000100800 */
[----:B---3--:R0:W-:Y:S04]  /*11a00*/  STL [R1+0x1344], R18 ;  /* 0x0013441201007387 */ /* 0x0081e80000100800 */
[----:B0-----:R-:W2:Y:S04]  /*11a10*/  LDL.LU R18, [R1+0x3a8] ;  /* 0x0003a80001127983 */ /* 0x001ea80000300800 */
[----:B------:R-:W3:Y:S04]  /*11a20*/  LDL.LU R17, [R1+0x340] ;  /* 0x0003400001117983 */ /* 0x000ee80000300800 */
        /* <DEDUP_REMOVED lines=15> */
[----:B------:R-:W2:Y:S04]  /*11b20*/  LDL R14, [R1+0xd08] ;  /* 0x000d0800010e7983 */ /* 0x000ea80000100800 */
[----:B------:R-:W2:Y:S01]  /*11b30*/  LDL R15, [R1+0xd28] ;  /* 0x000d2800010f7983 */ /* 0x000ea20000100800 */
[----:B------:R-:W-:-:S03]  /*11b40*/  PRMT R21, RZ, 0x7610, R21 ;  /* 0x00007610ff157816 */ /* 0x000fc60000000015 */
[----:B----4-:R0:W-:Y:S04]  /*11b50*/  STL [R1+0x1348], R19 ;  /* 0x0013481301007387 */ /* 0x0101e80000100800 */
[----:B0-----:R-:W4:Y:S01]  /*11b60*/  LDL.LU R19, [R1+0x3b0] ;  /* 0x0003b00001137983 */ /* 0x001f220000300800 */
[----:B--2---:R-:W-:-:S04]  /*11b70*/  @!P0 LOP3.LUT R15, R15, R14, RZ, 0x3c, !PT ;  /* 0x0000000e0f0f8212 */ /* 0x004fc800078e3cff */
[----:B------:R-:W-:-:S04]  /*11b80*/  @!P0 LOP3.LUT R14, R15, R14, RZ, 0x3c, !PT ;  /* 0x0000000e0f0e8212 */ /* 0x000fc800078e3cff */
[----:B------:R-:W-:-:S05]  /*11b90*/  @!P0 LOP3.LUT R15, R15, R14, RZ, 0x3c, !PT ;  /* 0x0000000e0f0f8212 */ /* 0x000fca00078e3cff */
[----:B------:R0:W2:Y:S04]  /*11ba0*/  @!P0 LDG.E.U16 R21, desc[UR8][R14.64] ;  /* 0x000000080e158981 */ /* 0x0000a8000c1e1500 */
[----:B------:R-:W0:Y:S04]  /*11bb0*/  LDL R14, [R1+0xd10] ;  /* 0x000d1000010e7983 */ /* 0x000e280000100800 */
[----:B------:R-:W0:Y:S01]  /*11bc0*/  LDL R15, [R1+0xd24] ;  /* 0x000d2400010f7983 */ /* 0x000e220000100800 */
[----:B------:R-:W-:Y:S02]  /*11bd0*/  PRMT R22, RZ, 0x7610, R22 ;  /* 0x00007610ff167816 */ /* 0x000fe40000000016 */
[----:B0-----:R-:W-:-:S04]  /*11be0*/  @!P0 LOP3.LUT R15, R15, R14, RZ, 0x3c, !PT ;  /* 0x0000000e0f0f8212 */ /* 0x001fc800078e3cff */
[----:B------:R-:W-:-:S04]  /*11bf0*/  @!P0 LOP3.LUT R14, R15, R14, RZ, 0x3c, !PT ;  /* 0x0000000e0f0e8212 */ /* 0x000fc800078e3cff */
[----:B------:R-:W-:Y:S01]  /*11c00*/  @!P0 LOP3.LUT R15, R15, R14, RZ, 0x3c, !PT ;  /* 0x0000000e0f0f8212 */ /* 0x000fe200078e3cff */
[----:B--2---:R0:W-:Y:S04]  /*11c10*/  STL [R1+0x134c], R21 ;  /* 0x00134c1501007387 */ /* 0x0041e80000100800 */
[----:B------:R1:W2:Y:S04]  /*11c20*/  @!P0 LDG.E.U16 R22, desc[UR8][R14.64] ;  /* 0x000000080e168981 */ /* 0x0002a8000c1e1500 */
[----:B0-----:R-:W2:Y:S04]  /*11c30*/  LDL.LU R21, [R1+0x3b8] ;  /* 0x0003b80001157983 */ /* 0x001ea80000300800 */
[----:B------:R-:W1:Y:S04]  /*11c40*/  LDL R14, [R1+0xd18] ;  /* 0x000d1800010e7983 */ /* 0x000e680000100800 */
[----:B------:R-:W1:Y:S01]  /*11c50*/  LDL R15, [R1+0xd20] ;  /* 0x000d2000010f7983 */ /* 0x000e620000100800 */
[----:B------:R-:W-:-:S02]  /*11c60*/  PRMT R23, RZ, 0x7610, R23 ;  /* 0x00007610ff177816 */ /* 0x000fc40000000017 */
[----:B-1----:R-:W-:-:S04]  /*11c70*/  @!P0 LOP3.LUT R15, R15, R14, RZ, 0x3c, !PT ;  /* 0x0000000e0f0f8212 */ /* 0x002fc800078e3cff */
[----:B------:R-:W-:-:S04]  /*11c80*/  @!P0 LOP3.LUT R14, R15, R14, RZ, 0x3c, !PT ;  /* 0x0000000e0f0e8212 */ /* 0x000fc800078e3cff */
[----:B------:R-:W-:Y:S01]  /*11c90*/  @!P0 LOP3.LUT R15, R15, R14, RZ, 0x3c, !PT ;  /* 0x0000000e0f0f8212 */ /* 0x000fe200078e3cff */
[----:B--2---:R0:W-:Y:S04]  /*11ca0*/  STL [R1+0x1350], R22 ;  /* 0x0013501601007387 */ /* 0x0041e80000100800 */
[----:B------:R-:W2:Y:S04]  /*11cb0*/  @!P0 LDG.E.U16 R23, desc[UR8][R14.64] ;  /* 0x000000080e178981 */ /* 0x000ea8000c1e1500 */
[----:B0-----:R-:W3:Y:S04]  /*11cc0*/  LDL.LU R22, [R1+0x3c0] ;  /* 0x0003c00001167983 */ /* 0x001ee80000300800 */
[----:B--2---:R0:W-:Y:S04]  /*11cd0*/  STL [R1+0x1354], R23 ;  /* 0x0013541701007387 */ /* 0x0041e80000100800 */
[----:B---3--:R1:W-:Y:S04]  /*11ce0*/  STS.U16 [R28+UR5+0x2c00], R22 ;  /* 0x002c00161c007988 */ /* 0x0083e80008000405 */
[----:B------:R2:W-:Y:S04]  /*11cf0*/  STS.U16 [R28+UR5+0x2c80], R21 ;  /* 0x002c80151c007988 */ /* 0x0005e80008000405 */
[----:B----4-:R3:W-:Y:S04]  /*11d00*/  STS.U16 [R28+UR5+0x2d00], R19 ;  /* 0x002d00131c007988 */ /* 0x0107e80008000405 */
[----:B0-----:R-:W4:Y:S04]  /*11d10*/  LDL.LU R23, [R1+0x4b0] ;  /* 0x0004b00001177983 */ /* 0x001f280000300800 */
[----:B------:R0:W-:Y:S04]  /*11d20*/  STS.U16 [R28+UR5+0x2d80], R18 ;  /* 0x002d80121c007988 */ /* 0x0001e80008000405 */
[----:B------:R0:W-:Y:S04]  /*11d30*/  STS.U16 [R28+UR5+0x3c00], R17 ;  /* 0x003c00111c007988 */ /* 0x0001e80008000405 */
[----:B-1----:R-:W4:Y:S04]  /*11d40*/  LDL.LU R22, [R1+0x4a8] ;  /* 0x0004a80001167983 */ /* 0x002f280000300800 */
[----:B--2---:R-:W2:Y:S04]  /*11d50*/  LDL.LU R21, [R1+0x4a0] ;  /* 0x0004a00001157983 */ /* 0x004ea80000300800 */
[----:B---3--:R-:W3:Y:S04]  /*11d60*/  LDL.LU R19, [R1+0x498] ;  /* 0x0004980001137983 */ /* 0x008ee80000300800 */
[----:B------:R1:W-:Y:S04]  /*11d70*/  STS.U16 [R28+UR5+0x3c80], R13 ;  /* 0x003c800d1c007988 */ /* 0x0003e80008000405 */
[----:B0-----:R-:W3:Y:S04]  /*11d80*/  LDL.LU R18, [R1+0x430] ;  /* 0x0004300001127983 */ /* 0x001ee80000300800 */
[----:B------:R-:W3:Y:S04]  /*11d90*/  LDL.LU R17, [R1+0x428] ;  /* 0x0004280001117983 */ /* 0x000ee80000300800 */
[----:B------:R0:W-:Y:S04]  /*11da0*/  STS.U16 [R28+UR5+0x3d00], R12 ;  /* 0x003d000c1c007988 */ /* 0x0001e80008000405 */
[----:B------:R0:W-:Y:S04]  /*11db0*/  STS.U16 [R28+UR5+0x3d80], R11 ;  /* 0x003d800b1c007988 */ /* 0x0001e80008000405 */
[----:B------:R0:W-:Y:S04]  /*11dc0*/  STS.U16 [R28+UR5+0x4c00], R10 ;  /* 0x004c000a1c007988 */ /* 0x0001e80008000405 */
[----:B------:R0:W-:Y:S04]  /*11dd0*/  STS.U16 [R28+UR5+0x4c80], R9 ;  /* 0x004c80091c007988 */ /* 0x0001e80008000405 */
[----:B-1----:R-:W3:Y:S04]  /*11de0*/  LDL.LU R13, [R1+0x420] ;  /* 0x00042000010d7983 */ /* 0x002ee80000300800 */
[----:B------:R1:W-:Y:S04]  /*11df0*/  STS.U16 [R28+UR5+0x4d00], R8 ;  /* 0x004d00081c007988 */ /* 0x0003e80008000405 */
[----:B0-----:R-:W3:Y:S04]  /*11e00*/  LDL.LU R12, [R1+0x418] ;  /* 0x00041800010c7983 */ /* 0x001ee80000300800 */
[----:B------:R-:W3:Y:S04]  /*11e10*/  LDL.LU R11, [R1+0x3a0] ;  /* 0x0003a000010b7983 */ /* 0x000ee80000300800 */
[----:B------:R0:W-:Y:S04]  /*11e20*/  STS.U16 [R28+UR5+0x4d80], R7 ;  /* 0x004d80071c007988 */ /* 0x0001e80008000405 */
[----:B------:R-:W3:Y:S04]  /*11e30*/  LDL.LU R10, [R1+0x398] ;  /* 0x00039800010a7983 */ /* 0x000ee80000300800 */
[----:B------:R-:W3:Y:S04]  /*11e40*/  LDL.LU R9, [R1+0x390] ;  /* 0x0003900001097983 */ /* 0x000ee80000300800 */
[----:B------:R0:W-:Y:S04]  /*11e50*/  STS.U16 [R28+UR5+0x5c00], R6 ;  /* 0x005c00061c007988 */ /* 0x0001e80008000405 */
[----:B------:R0:W-:Y:S04]  /*11e60*/  STS.U16 [R28+UR5+0x5c80], R5 ;  /* 0x005c80051c007988 */ /* 0x0001e80008000405 */
[----:B-1----:R-:W3:Y:S04]  /*11e70*/  LDL.LU R8, [R1+0x388] ;  /* 0x0003880001087983 */ /* 0x002ee80000300800 */
[----:B0-----:R-:W3:Y:S04]  /*11e80*/  LDL.LU R7, [R1+0x320] ;  /* 0x0003200001077983 */ /* 0x001ee80000300800 */
[----:B------:R0:W-:Y:S04]  /*11e90*/  STS.U16 [R28+UR5+0x5d00], R4 ;  /* 0x005d00041c007988 */ /* 0x0001e80008000405 */
[----:B------:R1:W-:Y:S04]  /*11ea0*/  STS.U16 [R28+UR5+0x5d80], R3 ;  /* 0x005d80031c007988 */ /* 0x0003e80008000405 */
[----:B------:R0:W-:Y:S04]  /*11eb0*/  STS.U16 [R28+UR5+0x6c00], R16 ;  /* 0x006c00101c007988 */ /* 0x0001e80008000405 */
[----:B------:R-:W3:Y:S04]  /*11ec0*/  LDL.LU R6, [R1+0x318] ;  /* 0x0003180001067983 */ /* 0x000ee80000300800 */
[----:B------:R-:W3:Y:S04]  /*11ed0*/  LDL.LU R5, [R1+0x310] ;  /* 0x0003100001057983 */ /* 0x000ee80000300800 */
[----:B------:R1:W-:Y:S04]  /*11ee0*/  STS.U16 [R28+UR5+0x6c80], R20 ;  /* 0x006c80141c007988 */ /* 0x0003e80008000405 */
[----:B0-----:R-:W3:Y:S04]  /*11ef0*/  LDL.LU R4, [R1+0x308] ;  /* 0x0003080001047983 */ /* 0x001ee80000300800 */
[----:B-1----:R-:W3:Y:S04]  /*11f00*/  LDL.LU R3, [R1+0x2a0] ;  /* 0x0002a00001037983 */ /* 0x002ee80000300800 */
[----:B------:R-:W3:Y:S04]  /*11f10*/  LDL.LU R16, [R1+0x298] ;  /* 0x0002980001107983 */ /* 0x000ee80000300800 */
[----:B------:R0:W-:Y:S04]  /*11f20*/  STS.U16 [R28+UR5+0x6d00], R24 ;  /* 0x006d00181c007988 */ /* 0x0001e80008000405 */
[----:B------:R1:W-:Y:S04]  /*11f30*/  STS.U16 [R28+UR5+0x6d80], R29 ;  /* 0x006d801d1c007988 */ /* 0x0003e80008000405 */
[----:B------:R-:W3:Y:S04]  /*11f40*/  LDL.LU R20, [R1+0x290] ;  /* 0x0002900001147983 */ /* 0x000ee80000300800 */
[----:B0-----:R-:W3:Y:S04]  /*11f50*/  LDL.LU R24, [R1+0x288] ;  /* 0x0002880001187983 */ /* 0x001ee80000300800 */
[----:B-1----:R-:W3:Y:S04]  /*11f60*/  LDL.LU R29, [R1+0x200] ;  /* 0x00020000011d7983 */ /* 0x002ee80000300800 */
[----:B------:R0:W-:Y:S04]  /*11f70*/  STS.U16 [R28+UR5+0x7c00], R0 ;  /* 0x007c00001c007988 */ /* 0x0001e80008000405 */
[----:B------:R-:W3:Y:S04]  /*11f80*/  LDL.LU R14, [R1+0x18] ;  /* 0x00001800010e7983 */ /* 0x000ee80000300800 */
[----:B------:R-:W3:Y:S04]  /*11f90*/  LDL.LU R15, [R1+0x10] ;  /* 0x00001000010f7983 */ /* 0x000ee80000300800 */
[----:B------:R1:W-:Y:S04]  /*11fa0*/  STS.U16 [R28+UR5+0x7c80], R27 ;  /* 0x007c801b1c007988 */ /* 0x0003e80008000405 */
[----:B------:R1:W-:Y:S04]  /*11fb0*/  STS.U16 [R28+UR5+0x7d00], R26 ;  /* 0x007d001a1c007988 */ /* 0x0003e80008000405 */
[----:B------:R1:W-:Y:S01]  /*11fc0*/  STS.U16 [R28+UR5+0x7d80], R25 ;  /* 0x007d80191c007988 */ /* 0x0003e20008000405 */
[----:B0-----:R-:W-:-:S03]  /*11fd0*/  LOP3.LUT R0, R2, 0x70, RZ, 0x3c, !PT ;  /* 0x0000007002007812 */ /* 0x001fc600078e3cff */
[----:B------:R-:W3:Y:S04]  /*11fe0*/  LDL.LU R2, [R1+0x1f8] ;  /* 0x0001f80001027983 */ /* 0x000ee80000300800 */
[----:B-1----:R-:W3:Y:S04]  /*11ff0*/  LDL.LU R27, [R1+0x1c] ;  /* 0x00001c00011b7983 */ /* 0x002ee80000300800 */
[----:B------:R-:W3:Y:S04]  /*12000*/  LDL.LU R26, [R1+0x48] ;  /* 0x00004800011a7983 */ /* 0x000ee80000300800 */
[----:B------:R-:W3:Y:S04]  /*12010*/  LDL.LU R25, [R1+0x1f0] ;  /* 0x0001f00001197983 */ /* 0x000ee80000300800 */
[----:B----4-:R0:W-:Y:S04]  /*12020*/  STS.U16 [R0+UR5+0xe00], R23 ;  /* 0x000e001700007988 */ /* 0x0101e80008000405 */
[----:B------:R1:W-:Y:S04]  /*12030*/  STS.U16 [R0+UR5+0xe80], R22 ;  /* 0x000e801600007988 */ /* 0x0003e80008000405 */
[----:B--2---:R2:W-:Y:S04]  /*12040*/  STS.U16 [R0+UR5+0xf00], R21 ;  /* 0x000f001500007988 */ /* 0x0045e80008000405 */
[----:B---3--:R3:W-:Y:S04]  /*12050*/  STS.U16 [R0+UR5+0xf80], R19 ;  /* 0x000f801300007988 */ /* 0x0087e80008000405 */
[----:B0-----:R-:W4:Y:S04]  /*12060*/  LDL.LU R23, [R1+0x1354] ;  /* 0x0013540001177983 */ /* 0x001f280000300800 */
[----:B------:R0:W-:Y:S04]  /*12070*/  STS.U16 [R0+UR5+0x1e00], R18 ;  /* 0x001e001200007988 */ /* 0x0001e80008000405 */
[----:B------:R0:W-:Y:S04]  /*12080*/  STS.U16 [R0+UR5+0x1e80], R17 ;  /* 0x001e801100007988 */ /* 0x0001e80008000405 */
[----:B-1----:R-:W4:Y:S04]  /*12090*/  LDL.LU R22, [R1+0x1350] ;  /* 0x0013500001167983 */ /* 0x002f280000300800 */
[----:B--2---:R-:W2:Y:S04]  /*120a0*/  LDL.LU R21, [R1+0x134c] ;  /* 0x00134c0001157983 */ /* 0x004ea80000300800 */
[----:B---3--:R-:W3:Y:S04]  /*120b0*/  LDL.LU R19, [R1+0x1348] ;  /* 0x0013480001137983 */ /* 0x008ee80000300800 */
[----:B------:R1:W-:Y:S04]  /*120c0*/  STS.U16 [R0+UR5+0x1f00], R13 ;  /* 0x001f000d00007988 */ /* 0x0003e80008000405 */
[----:B0-----:R-:W2:Y:S04]  /*120d0*/  LDL.LU R18, [R1+0x1344] ;  /* 0x0013440001127983 */ /* 0x001ea80000300800 */
[----:B------:R-:W2:Y:S04]  /*120e0*/  LDL.LU R17, [R1+0x1340] ;  /* 0x0013400001117983 */ /* 0x000ea80000300800 */
[----:B------:R0:W-:Y:S04]  /*120f0*/  STS.U16 [R0+UR5+0x1f80], R12 ;  /* 0x001f800c00007988 */ /* 0x0001e80008000405 */
[----:B------:R0:W-:Y:S04]  /*12100*/  STS.U16 [R0+UR5+0x2e00], R11 ;  /* 0x002e000b00007988 */ /* 0x0001e80008000405 */
[----:B------:R0:W-:Y:S04]  /*12110*/  STS.U16 [R0+UR5+0x2e80], R10 ;  /* 0x002e800a00007988 */ /* 0x0001e80008000405 */
[----:B------:R0:W-:Y:S04]  /*12120*/  STS.U16 [R0+UR5+0x2f00], R9 ;  /* 0x002f000900007988 */ /* 0x0001e80008000405 */
[----:B-1----:R-:W2:Y:S04]  /*12130*/  LDL.LU R13, [R1+0x133c] ;  /* 0x00133c00010d7983 */ /* 0x002ea80000300800 */
[----:B0-----:R-:W2:Y:S04]  /*12140*/  LDL.LU R12, [R1+0x1338] ;  /* 0x00133800010c7983 */ /* 0x001ea80000300800 */
[----:B------:R0:W-:Y:S04]  /*12150*/  STS.U16 [R0+UR5+0x2f80], R8 ;  /* 0x002f800800007988 */ /* 0x0001e80008000405 */
[----:B------:R-:W2:Y:S04]  /*12160*/  LDL.LU R11, [R1+0x1334] ;  /* 0x00133400010b7983 */ /* 0x000ea80000300800 */
[----:B------:R-:W2:Y:S04]  /*12170*/  LDL.LU R10, [R1+0x1330] ;  /* 0x00133000010a7983 */ /* 0x000ea80000300800 */
[----:B------:R1:W-:Y:S04]  /*12180*/  STS.U16 [R0+UR5+0x3e00], R7 ;  /* 0x003e000700007988 */ /* 0x0003e80008000405 */
[----:B------:R-:W2:Y:S04]  /*12190*/  LDL.LU R9, [R1+0x132c] ;  /* 0x00132c0001097983 */ /* 0x000ea80000300800 */
[----:B------:R1:W-:Y:S04]  /*121a0*/  STS.U16 [R0+UR5+0x3e80], R6 ;  /* 0x003e800600007988 */ /* 0x0003e80008000405 */
[----:B------:R1:W-:Y:S04]  /*121b0*/  STS.U16 [R0+UR5+0x3f00], R5 ;  /* 0x003f000500007988 */ /* 0x0003e80008000405 */
[----:B0-----:R-:W2:Y:S04]  /*121c0*/  LDL.LU R8, [R1+0x1328] ;  /* 0x0013280001087983 */ /* 0x001ea80000300800 */
[----:B-1----:R-:W2:Y:S04]  /*121d0*/  LDL.LU R7, [R1+0x1324] ;  /* 0x0013240001077983 */ /* 0x002ea80000300800 */
[----:B------:R0:W-:Y:S04]  /*121e0*/  STS.U16 [R0+UR5+0x3f80], R4 ;  /* 0x003f800400007988 */ /* 0x0001e80008000405 */
[----:B------:R1:W-:Y:S04]  /*121f0*/  STS.U16 [R0+UR5+0x4e00], R3 ;  /* 0x004e000300007988 */ /* 0x0003e80008000405 */
[----:B------:R-:W2:Y:S04]  /*12200*/  LDL.LU R6, [R1+0x1320] ;  /* 0x0013200001067983 */ /* 0x000ea80000300800 */
        /* <DEDUP_REMOVED lines=9> */
[----:B0-----:R-:W2:Y:S04]  /*122a0*/  LDL.LU R24, [R1+0x1308] ;  /* 0x0013080001187983 */ /* 0x001ea80000300800 */
[----:B-1----:R-:W2:Y:S04]  /*122b0*/  LDL.LU R29, [R1+0x1304] ;  /* 0x00130400011d7983 */ /* 0x002ea80000300800 */
[----:B------:R0:W-:Y:S04]  /*122c0*/  STS.U16 [R0+UR5+0x5e80], R2 ;  /* 0x005e800200007988 */ /* 0x0001e80008000405 */
[----:B------:R-:W-:Y:S04]  /*122d0*/  STS.U16 [R0+UR5+0x5f00], R25 ;  /* 0x005f001900007988 */ /* 0x000fe80008000405 */
[----:B------:R-:W-:Y:S04]  /*122e0*/  STS.U16 [R0+UR5+0x5f80], R26 ;  /* 0x005f801a00007988 */ /* 0x000fe80008000405 */
[----:B------:R-:W-:Y:S04]  /*122f0*/  STS.U16 [R0+UR5+0x6e00], R27 ;  /* 0x006e001b00007988 */ /* 0x000fe80008000405 */
[----:B------:R1:W-:Y:S04]  /*12300*/  STS.U16 [R0+UR5+0x6e80], R14 ;  /* 0x006e800e00007988 */ /* 0x0003e80008000405 */
[----:B------:R1:W-:Y:S01]  /*12310*/  STS.U16 [R0+UR5+0x6f00], R15 ;  /* 0x006f000f00007988 */ /* 0x0003e20008000405 */
[----:B0-----:R-:W0:Y:S01]  /*12320*/  S2R R2, SR_TID.X ;  /* 0x0000000000027919 */ /* 0x001e220000002100 */
[----:B-1----:R-:W1:Y:S01]  /*12330*/  S2R R14, SR_TID.X ;  /* 0x00000000000e7919 */ /* 0x002e620000002100 */
[----:B0-----:R-:W-:-:S02]  /*12340*/  LOP3.LUT R2, R2, 0x3f, RZ, 0xc0, !PT ;  /* 0x0000003f02027812 */ /* 0x001fc400078ec0ff */
[C---:B-1----:R-:W-:Y:S02]  /*12350*/  LOP3.LUT R15, R14.reuse, 0x3f, RZ, 0xc0, !PT ;  /* 0x0000003f0e0f7812 */ /* 0x042fe400078ec0ff */
[----:B------:R-:W-:Y:S01]  /*12360*/  LOP3.LUT R14, R14, 0x3f, RZ, 0xc0, !PT ;  /* 0x0000003f0e0e7812 */ /* 0x000fe200078ec0ff */
[----:B------:R-:W-:Y:S01]  /*12370*/  IMAD.SHL.U32 R2, R2, 0x2, RZ ;  /* 0x0000000202027824 */ /* 0x000fe200078e00ff */
[----:B--2---:R0:W-:Y:S04]  /*12380*/  STS.U16 [R0+UR5+0x6f80], R29 ;  /* 0x006f801d00007988 */ /* 0x0041e80008000405 */
[----:B0-----:R-:W2:Y:S01]  /*12390*/  LDL.LU R29, [R1+0x1300] ;  /* 0x00130000011d7983 */ /* 0x001ea20000300800 */
[----:B------:R-:W-:-:S03]  /*123a0*/  IMAD.SHL.U32 R14, R14, 0x2, RZ ;  /* 0x000000020e0e7824 */ /* 0x000fc600078e00ff */
[----:B------:R-:W-:Y:S01]  /*123b0*/  STS.U16 [R0+UR5+0x7e00], R24 ;  /* 0x007e001800007988 */ /* 0x000fe20008000405 */
[----:B------:R-:W-:-:S03]  /*123c0*/  LOP3.LUT R26, R2, 0x10, RZ, 0x3c, !PT ;  /* 0x00000010021a7812 */ /* 0x000fc600078e3cff */
[----:B------:R-:W-:Y:S04]  /*123d0*/  STS.U16 [R0+UR5+0x7e80], R20 ;  /* 0x007e801400007988 */ /* 0x000fe80008000405 */
[----:B------:R-:W-:Y:S01]  /*123e0*/  STS.U16 [R0+UR5+0x7f00], R16 ;  /* 0x007f001000007988 */ /* 0x000fe20008000405 */
[----:B------:R-:W-:-:S03]  /*123f0*/  LOP3.LUT R14, R14, 0x20, RZ, 0x3c, !PT ;  /* 0x000000200e0e7812 */ /* 0x000fc600078e3cff */
[----:B------:R-:W-:Y:S04]  /*12400*/  STS.U16 [R0+UR5+0x7f80], R3 ;  /* 0x007f800300007988 */ /* 0x000fe80008000405 */
[----:B------:R-:W-:Y:S04]  /*12410*/  STS.U16 [R2+UR5+0x8000], R4 ;  /* 0x0080000402007988 */ /* 0x000fe80008000405 */
[----:B------:R-:W-:Y:S04]  /*12420*/  STS.U16 [R2+UR5+0x8400], R12 ;  /* 0x0084000c02007988 */ /* 0x000fe80008000405 */
[----:B------:R-:W-:Y:S04]  /*12430*/  STS.U16 [R26+UR5+0x8080], R5 ;  /* 0x008080051a007988 */ /* 0x000fe80008000405 */
[----:B------:R-:W-:Y:S01]  /*12440*/  STS.U16 [R26+UR5+0x8480], R13 ;  /* 0x0084800d1a007988 */ /* 0x000fe20008000405 */
[----:B------:R-:W-:-:S03]  /*12450*/  IMAD.SHL.U32 R27, R15, 0x2, RZ ;  /* 0x000000020f1b7824 */ /* 0x000fc600078e00ff */
[----:B------:R-:W-:Y:S04]  /*12460*/  STS.U16 [R14+UR5+0x8100], R6 ;  /* 0x008100060e007988 */ /* 0x000fe80008000405 */
[----:B------:R0:W-:Y:S01]  /*12470*/  STS.U16 [R14+UR5+0x8500], R17 ;  /* 0x008500110e007988 */ /* 0x0001e20008000405 */
[----:B------:R-:W-:Y:S01]  /*12480*/  LOP3.LUT R27, R27, 0x30, RZ, 0x3c, !PT ;  /* 0x000000301b1b7812 */ /* 0x000fe200078e3cff */
[C---:B0-----:R-:W-:Y:S02]  /*12490*/  IMAD.SHL.U32 R14, R15.reuse, 0x2, RZ ;  /* 0x000000020f0e7824 */ /* 0x041fe400078e00ff */
[----:B------:R-:W-:Y:S02]  /*124a0*/  IMAD.SHL.U32 R15, R15, 0x2, RZ ;  /* 0x000000020f0f7824 */ /* 0x000fe400078e00ff */
[----:B------:R-:W-:Y:S01]  /*124b0*/  STS.U16 [R27+UR5+0x8180], R7 ;  /* 0x008180071b007988 */ /* 0x000fe20008000405 */
[----:B------:R-:W-:-:S02]  /*124c0*/  LOP3.LUT R14, R14, 0x40, RZ, 0x3c, !PT ;  /* 0x000000400e0e7812 */ /* 0x000fc400078e3cff */
[----:B------:R-:W-:Y:S01]  /*124d0*/  LOP3.LUT R15, R15, 0x50, RZ, 0x3c, !PT ;  /* 0x000000500f0f7812 */ /* 0x000fe200078e3cff */
[----:B------:R-:W-:Y:S04]  /*124e0*/  STS.U16 [R27+UR5+0x8580], R18 ;  /* 0x008580121b007988 */ /* 0x000fe80008000405 */
[----:B------:R-:W-:Y:S04]  /*124f0*/  STS.U16 [R14+UR5+0x8200], R8 ;  /* 0x008200080e007988 */ /* 0x000fe80008000405 */
[----:B---3--:R-:W-:Y:S04]  /*12500*/  STS.U16 [R14+UR5+0x8600], R19 ;  /* 0x008600130e007988 */ /* 0x008fe80008000405 */
[----:B------:R-:W-:Y:S04]  /*12510*/  STS.U16 [R15+UR5+0x8280], R9 ;  /* 0x008280090f007988 */ /* 0x000fe80008000405 */
[----:B------:R-:W-:Y:S04]  /*12520*/  STS.U16 [R15+UR5+0x8680], R21 ;  /* 0x008680150f007988 */ /* 0x000fe80008000405 */
[----:B------:R-:W-:Y:S04]  /*12530*/  STS.U16 [R28+UR5+0x8300], R10 ;  /* 0x0083000a1c007988 */ /* 0x000fe80008000405 */
[----:B----4-:R0:W-:Y:S04]  /*12540*/  STS.U16 [R28+UR5+0x8700], R22 ;  /* 0x008700161c007988 */ /* 0x0101e80008000405 */
[----:B------:R-:W-:Y:S04]  /*12550*/  STS.U16 [R0+UR5+0x8380], R11 ;  /* 0x0083800b00007988 */ /* 0x000fe80008000405 */
[----:B------:R-:W-:Y:S01]  /*12560*/  STS.U16 [R0+UR5+0x8780], R23 ;  /* 0x0087801700007988 */ /* 0x000fe20008000405 */
[----:B------:R-:W-:Y:S06]  /*12570*/  BAR.SYNC.DEFER_BLOCKING 0x0 ;  /* 0x0000000000007b1d */ /* 0x000fec0000010000 */
[----:B0-----:R-:W0:Y:S02]  /*12580*/  S2R R28, SR_TID.X ;  /* 0x00000000001c7919 */ /* 0x001e240000002100 */
[C---:B0-----:R-:W-:Y:S01]  /*12590*/  LOP3.LUT R4, R28.reuse, 0x7, RZ, 0xc0, !PT ;  /* 0x000000071c047812 */ /* 0x041fe200078ec0ff */
[----:B------:R-:W-:-:S04]  /*125a0*/  IMAD.SHL.U32 R5, R28, 0x2, RZ ;  /* 0x000000021c057824 */ /* 0x000fc800078e00ff */
[----:B------:R-:W-:-:S05]  /*125b0*/  IMAD R4, R4, 0x90, RZ ;  /* 0x0000009004047824 */ /* 0x000fca00078e02ff */
[----:B------:R-:W-:-:S05]  /*125c0*/  LOP3.LUT R4, R4, 0x30, R5, 0x78, !PT ;  /* 0x0000003004047812 */ /* 0x000fca00078e7805 */
[----:B------:R-:W0:Y:S04]  /*125d0*/  LDSM.16.M88.4 R16, [R4+UR5+0x8000] ;  /* 0x008000050410783b */ /* 0x000e280008000200 */
[----:B------:R-:W1:Y:S04]  /*125e0*/  LDSM.16.M88.4 R12, [R4+UR5+0x8400] ;  /* 0x00840005040c783b */ /* 0x000e680008000200 */
[----:B0-----:R-:W-:Y:S04]  /*125f0*/  STL [R1+0x11dc], R18 ;  /* 0x0011dc1201007387 */ /* 0x001fe80000100800 */
[----:B------:R-:W-:Y:S04]  /*12600*/  STL [R1+0x11d8], R19 ;  /* 0x0011d81301007387 */ /* 0x000fe80000100800 */
[----:B-1----:R-:W-:Y:S04]  /*12610*/  STL [R1+0x11d4], R14 ;  /* 0x0011d40e01007387 */ /* 0x002fe80000100800 */
[----:B------:R-:W-:Y:S04]  /*12620*/  STL [R1+0x11d0], R15 ;  /* 0x0011d00f01007387 */ /* 0x000fe80000100800 */
[----:B--2---:R-:W0:Y:S04]  /*12630*/  LDSM.16.MT88.4 R8, [R29+UR5] ;  /* 0x000000051d08783b */ /* 0x004e280008004200 */
[----:B------:R-:W1:Y:S04]  /*12640*/  LDSM.16.MT88.4 R4, [R29+UR5+0x80] ;  /* 0x000080051d04783b */ /* 0x000e680008004200 */
[----:B------:R-:W-:Y:S01]  /*12650*/  LDSM.16.MT88.4 R24, [R29+UR5+0x180] ;  /* 0x000180051d18783b */ /* 0x000fe20008004200 */
[----:B0-----:R-:W-:-:S02]  /*12660*/  IMAD.MOV.U32 R28, RZ, RZ, R8 ;  /* 0x000000ffff1c7224 */ /* 0x001fc400078e0008 */
[----:B------:R-:W-:Y:S02]  /*12670*/  IMAD.MOV.U32 R3, RZ, RZ, R9 ;  /* 0x000000ffff037224 */ /* 0x000fe400078e0009 */
[----:B------:R-:W-:Y:S02]  /*12680*/  IMAD.MOV.U32 R2, RZ, RZ, R10 ;  /* 0x000000ffff027224 */ /* 0x000fe400078e000a */
[----:B------:R-:W-:Y:S02]  /*12690*/  IMAD.MOV.U32 R0, RZ, RZ, R11 ;  /* 0x000000ffff007224 */ /* 0x000fe400078e000b */
[----:B------:R-:W0:Y:S01]  /*126a0*/  LDSM.16.MT88.4 R8, [R29+UR5+0x100] ;  /* 0x000100051d08783b */ /* 0x000e220008004200 */
[----:B------:R-:W-:Y:S01]  /*126b0*/  LOP3.LUT R20, R29, 0x40, RZ, 0x3c, !PT ;  /* 0x000000401d147812 */ /* 0x000fe200078e3cff */
[----:B-1----:R-:W-:Y:S02]  /*126c0*/  IMAD.MOV.U32 R19, RZ, RZ, R4 ;  /* 0x000000ffff137224 */ /* 0x002fe400078e0004 */
[----:B------:R-:W-:-:S02]  /*126d0*/  IMAD.MOV.U32 R18, RZ, RZ, R5 ;  /* 0x000000ffff127224 */ /* 0x000fc400078e0005 */
[----:B------:R-:W-:Y:S02]  /*126e0*/  IMAD.MOV.U32 R15, RZ, RZ, R6 ;  /* 0x000000ffff0f7224 */ /* 0x000fe400078e0006 */
[----:B------:R-:W-:Y:S02]  /*126f0*/  IMAD.MOV.U32 R14, RZ, RZ, R7 ;  /* 0x000000ffff0e7224 */ /* 0x000fe400078e0007 */
[----:B0-----:R-:W-:Y:S02]  /*12700*/  IMAD.MOV.U32 R7, RZ, RZ, R10 ;  /* 0x000000ffff077224 */ /* 0x001fe400078e000a */
[----:B------:R-:W-:Y:S02]  /*12710*/  IMAD.MOV.U32 R6, RZ, RZ, R11 ;  /* 0x000000ffff067224 */ /* 0x000fe400078e000b */
[----:B------:R-:W-:Y:S02]  /*12720*/  IMAD.MOV.U32 R5, RZ, RZ, R8 ;  /* 0x000000ffff057224 */ /* 0x000fe400078e0008 */
[----:B------:R-:W-:-:S02]  /*12730*/  IMAD.MOV.U32 R4, RZ, RZ, R9 ;  /* 0x000000ffff047224 */ /* 0x000fc400078e0009 */
[----:B------:R-:W-:Y:S02]  /*12740*/  IMAD.MOV.U32 R11, RZ, RZ, R24 ;  /* 0x000000ffff0b7224 */ /* 0x000fe400078e0018 */
[----:B------:R-:W-:Y:S02]  /*12750*/  IMAD.MOV.U32 R10, RZ, RZ, R25 ;  /* 0x000000ffff0a7224 */ /* 0x000fe400078e0019 */
[----:B------:R-:W-:Y:S02]  /*12760*/  IMAD.MOV.U32 R9, RZ, RZ, R26 ;  /* 0x000000ffff097224 */ /* 0x000fe400078e001a */
[----:B------:R-:W-:Y:S02]  /*12770*/  IMAD.MOV.U32 R8, RZ, RZ, R27 ;  /* 0x000000ffff087224 */ /* 0x000fe400078e001b */
[----:B------:R-:W0:Y:S04]  /*12780*/  LDSM.16.MT88.4 R24, [R20+UR5] ;  /* 0x000000051418783b */ /* 0x000e280008004200 */
[----:B0-----:R0:W-:Y:S04]  /*12790*/  STL.64 [R1+0x1248], R26 ;  /* 0x0012481a01007387 */ /* 0x0011e80000100a00 */
[----:B------:R1:W-:Y:S01]  /*127a0*/  STL.64 [R1+0x1240], R24 ;  /* 0x0012401801007387 */ /* 0x0003e20000100a00 */
[----:B0-----:R-:W-:-:S02]  /*127b0*/  IMAD.MOV.U32 R26, RZ, RZ, R9 ;  /* 0x000000ffff1a7224 */ /* 0x001fc400078e0009 */
[----:B------:R-:W-:Y:S02]  /*127c0*/  IMAD.MOV.U32 R27, RZ, RZ, R8 ;  /* 0x000000ffff1b7224 */ /* 0x000fe400078e0008 */
[----:B-1----:R-:W-:Y:S02]  /*127d0*/  IMAD.MOV.U32 R24, RZ, RZ, R11 ;  /* 0x000000ffff187224 */ /* 0x002fe400078e000b */
[----:B------:R-:W-:Y:S02]  /*127e0*/  IMAD.MOV.U32 R25, RZ, RZ, R10 ;  /* 0x000000ffff197224 */ /* 0x000fe400078e000a */
[----:B------:R-:W-:Y:S04]  /*127f0*/  LDSM.16.MT88.4 R8, [R20+UR5+0x100] ;  /* 0x000100051408783b */ /* 0x000fe80008004200 */
[----:B------:R0:W-:Y:S04]  /*12800*/  STL.64 [R1+0x1278], R26 ;  /* 0x0012781a01007387 */ /* 0x0001e80000100a00 */
[----:B------:R1:W-:Y:S01]  /*12810*/  STL.64 [R1+0x1270], R24 ;  /* 0x0012701801007387 */ /* 0x0003e20000100a00 */
[----:B0-----:R-:W-:-:S02]  /*12820*/  IMAD.MOV.U32 R26, RZ, RZ, R7 ;  /* 0x000000ffff1a7224 */ /* 0x001fc400078e0007 */
[----:B------:R-:W-:Y:S02]  /*12830*/  IMAD.MOV.U32 R27, RZ, RZ, R6 ;  /* 0x000000ffff1b7224 */ /* 0x000fe400078e0006 */
[----:B-1----:R-:W-:Y:S02]  /*12840*/  IMAD.MOV.U32 R24, RZ, RZ, R5 ;  /* 0x000000ffff187224 */ /* 0x002fe400078e0005 */
[----:B------:R-:W-:Y:S02]  /*12850*/  IMAD.MOV.U32 R25, RZ, RZ, R4 ;  /* 0x000000ffff197224 */ /* 0x000fe400078e0004 */
[----:B------:R-:W0:Y:S04]  /*12860*/  LDSM.16.MT88.4 R4, [R20+UR5+0x80] ;  /* 0x000080051404783b */ /* 0x000e280008004200 */
[----:B------:R-:W1:Y:S04]  /*12870*/  LDSM.16.MT88.4 R20, [R20+UR5+0x180] ;  /* 0x000180051414783b */ /* 0x000e680008004200 */
[----:B0-----:R-:W-:Y:S04]  /*12880*/  STL.64 [R1+0x1238], R6 ;  /* 0x0012380601007387 */ /* 0x001fe80000100a00 */
[----:B------:R-:W-:Y:S04]  /*12890*/  STL.64 [R1+0x1230], R4 ;  /* 0x0012300401007387 */ /* 0x000fe80000100a00 */
[----:B------:R-:W-:Y:S04]  /*128a0*/  STL.64 [R1+0x1218], R10 ;  /* 0x0012180a01007387 */ /* 0x000fe80000100a00 */
[----:B------:R-:W-:Y:S04]  /*128b0*/  STL.64 [R1+0x1210], R8 ;  /* 0x0012100801007387 */ /* 0x000fe80000100a00 */
[----:B------:R-:W0:Y:S04]  /*128c0*/  LDSM.16.MT88.4 R8, [R29+UR5+0x2000] ;  /* 0x002000051d08783b */ /* 0x000e280008004200 */
[----:B------:R2:W-:Y:S04]  /*128d0*/  STL.64 [R1+0x12a8], R26 ;  /* 0x0012a81a01007387 */ /* 0x0005e80000100a00 */
[----:B------:R3:W-:Y:S04]  /*128e0*/  STL.64 [R1+0x12a0], R24 ;  /* 0x0012a01801007387 */ /* 0x0007e80000100a00 */
[----:B-1----:R-:W-:Y:S04]  /*128f0*/  STL.64 [R1+0x11f8], R22 ;  /* 0x0011f81601007387 */ /* 0x002fe80000100a00 */
[----:B------:R-:W-:Y:S01]  /*12900*/  STL.64 [R1+0x11f0], R20 ;  /* 0x0011f01401007387 */ /* 0x000fe20000100a00 */
[----:B0-----:R-:W-:-:S02]  /*12910*/  IMAD.MOV.U32 R7, RZ, RZ, R8 ;  /* 0x000000ffff077224 */ /* 0x001fc400078e0008 */
[----:B------:R-:W-:Y:S02]  /*12920*/  IMAD.MOV.U32 R6, RZ, RZ, R9 ;  /* 0x000000ffff067224 */ /* 0x000fe400078e0009 */
[----:B------:R-:W-:Y:S02]  /*12930*/  IMAD.MOV.U32 R5, RZ, RZ, R10 ;  /* 0x000000ffff057224 */ /* 0x000fe400078e000a */
[----:B------:R-:W-:Y:S02]  /*12940*/  IMAD.MOV.U32 R4, RZ, RZ, R11 ;  /* 0x000000ffff047224 */ /* 0x000fe400078e000b */
[----:B------:R-:W0:Y:S01]  /*12950*/  LDSM.16.MT88.4 R8, [R29+UR5+0x2080] ;  /* 0x002080051d08783b */ /* 0x000e220008004200 */
[----:B--2---:R-:W-:Y:S02]  /*12960*/  IMAD.MOV.U32 R26, RZ, RZ, R15 ;  /* 0x000000ffff1a7224 */ /* 0x004fe400078e000f */
[----:B------:R-:W-:Y:S02]  /*12970*/  IMAD.MOV.U32 R27, RZ, RZ, R14 ;  /* 0x000000ffff1b7224 */ /* 0x000fe400078e000e */
[----:B---3--:R-:W-:-:S02]  /*12980*/  IMAD.MOV.U32 R24, RZ, RZ, R19 ;  /* 0x000000ffff187224 */ /* 0x008fc400078e0013 */
[----:B------:R-:W-:Y:S01]  /*12990*/  IMAD.MOV.U32 R25, RZ, RZ, R18 ;  /* 0x000000ffff197224 */ /* 0x000fe200078e0012 */
[----:B------:R-:W-:Y:S04]  /*129a0*/  STL.64 [R1+0x12d8], R26 ;  /* 0x0012d81a01007387 */ /* 0x000fe80000100a00 */
[----:B------:R-:W-:Y:S04]  /*129b0*/  STL.64 [R1+0x12d0], R24 ;  /* 0x0012d01801007387 */ /* 0x000fe80000100a00 */
[----:B------:R-:W-:Y:S04]  /*129c0*/  STL.64 [R1+0x1258], R6 ;  /* 0x0012580601007387 */ /* 0x000fe80000100a00 */
[----:B------:R1:W-:Y:S04]  /*129d0*/  STL.64 [R1+0x1250], R4 ;  /* 0x0012500401007387 */ /* 0x0003e80000100a00 */
[----:B0-----:R-:W-:Y:S04]  /*129e0*/  STL.64 [R1+0x50], R8 ;  /* 0x0000500801007387 */ /* 0x001fe80000100a00 */
[----:B------:R-:W-:Y:S04]  /*129f0*/  STL [R1+0x58], R10 ;  /* 0x0000580a01007387 */ /* 0x000fe80000100800 */
[----:B-1----:R-:W2:Y:S04]  /*12a00*/  LDL.LU.64 R4, [R1+0x100] ;  /* 0x0001000001047983 */ /* 0x002ea80000300a00 */
[----:B------:R-:W3:Y:S04]  /*12a10*/  LDL.LU.64 R6, [R1+0x108] ;  /* 0x0001080001067983 */ /* 0x000ee80000300a00 */
[----:B---3--:R-:W-:Y:S04]  /*12a20*/  STL.64 [R1+0x1268], R6 ;  /* 0x0012680601007387 */ /* 0x008fe80000100a00 */
[----:B--2---:R0:W-:Y:S04]  /*12a30*/  STL.64 [R1+0x1260], R4 ;  /* 0x0012600401007387 */ /* 0x0041e80000100a00 */
[----:B0-----:R-:W2:Y:S04]  /*12a40*/  LDL.LU.64 R4, [R1+0x150] ;  /* 0x0001500001047983 */ /* 0x001ea80000300a00 */
        /* <DEDUP_REMOVED lines=20> */
[----:B------:R-:W3:Y:S01]  /*12b90*/  LDL.LU.64 R6, [R1+0x138] ;  /* 0x0001380001067983 */ /* 0x000ee20000300a00 */
[----:B------:R-:W-:-:S02]  /*12ba0*/  IMAD.MOV.U32 R24, RZ, RZ, R28 ;  /* 0x000000ffff187224 */ /* 0x000fc400078e001c */
[----:B------:R-:W-:Y:S02]  /*12bb0*/  IMAD.MOV.U32 R25, RZ, RZ, R3 ;  /* 0x000000ffff197224 */ /* 0x000fe400078e0003 */
[----:B------:R-:W-:Y:S02]  /*12bc0*/  IMAD.MOV.U32 R26, RZ, RZ, R2 ;  /* 0x000000ffff1a7224 */ /* 0x000fe400078e0002 */
[----:B------:R-:W-:Y:S01]  /*12bd0*/  IMAD.MOV.U32 R27, RZ, RZ, R0 ;  /* 0x000000ffff1b7224 */ /* 0x000fe200078e0000 */
[----:B---3--:R-:W-:Y:S04]  /*12be0*/  STL.64 [R1+0x12f8], R6 ;  /* 0x0012f80601007387 */ /* 0x008fe80000100a00 */
[----:B--2---:R0:W-:Y:S04]  /*12bf0*/  STL.64 [R1+0x12f0], R4 ;  /* 0x0012f00401007387 */ /* 0x0041e80000100a00 */
[----:B0-----:R-:W2:Y:S04]  /*12c00*/  LDL.LU.64 R4, [R1+0x1c0] ;  /* 0x0001c00001047983 */ /* 0x001ea80000300a00 */
[----:B------:R-:W2:Y:S04]  /*12c10*/  LDL.LU.64 R6, [R1+0x1c8] ;  /* 0x0001c80001067983 */ /* 0x000ea80000300a00 */
[----:B------:R-:W3:Y:S04]  /*12c20*/  LDL.LU.64 R20, [R1+0x140] ;  /* 0x0001400001147983 */ /* 0x000ee80000300a00 */
[----:B------:R-:W3:Y:S01]  /*12c30*/  LDL.LU.64 R22, [R1+0x148] ;  /* 0x0001480001167983 */ /* 0x000ee20000300a00 */
[----:B------:R-:W-:-:S03]  /*12c40*/  IMAD.MOV.U32 R28, RZ, RZ, R11 ;  /* 0x000000ffff1c7224 */ /* 0x000fc600078e000b */
[----:B------:R-:W4:Y:S04]  /*12c50*/  LDL.LU.64 R8, [R1+0xf0] ;  /* 0x0000f00001087983 */ /* 0x000f280000300a00 */
[----:B------:R-:W4:Y:S01]  /*12c60*/  LDL.LU.64 R10, [R1+0xf8] ;  /* 0x0000f800010a7983 */ /* 0x000f220000300a00 */
[----:B--2---:R-:W-:-:S15]  /*12c70*/  HMMA.16816.F32.BF16 R4, R24, R16, R4 ;  /* 0x000000101804723c */ /* 0x004fde0000041804 */
[----:B------:R-:W-:-:S04]  /*12c80*/  NOP ;  /* 0x0000000000007918 */ /* 0x000fc80000000000 */
[----:B------:R-:W-:Y:S02]  /*12c90*/  IMAD.MOV.U32 R2, RZ, RZ, R6 ;  /* 0x000000ffff027224 */ /* 0x000fe400078e0006 */
[----:B------:R-:W-:Y:S02]  /*12ca0*/  IMAD.MOV.U32 R0, RZ, RZ, R7 ;  /* 0x000000ffff007224 */ /* 0x000fe400078e0007 */
[----:B------:R-:W-:Y:S02]  /*12cb0*/  IMAD.MOV.U32 R15, RZ, RZ, R4 ;  /* 0x000000ffff0f7224 */ /* 0x000fe400078e0004 */
[----:B------:R-:W-:Y:S01]  /*12cc0*/  IMAD.MOV.U32 R3, RZ, RZ, R5 ;  /* 0x000000ffff037224 */ /* 0x000fe200078e0005 */
[----:B------:R-:W2:Y:S04]  /*12cd0*/  LDL.LU.64 R6, [R1+0x12f8] ;  /* 0x0012f80001067983 */ /* 0x000ea80000300a00 */
[----:B------:R-:W2:Y:S02]  /*12ce0*/  LDL.LU.64 R4, [R1+0x12f0] ;  /* 0x0012f00001047983 */ /* 0x000ea40000300a00 */
[----:B--2---:R-:W-:Y:S02]  /*12cf0*/  HMMA.16816.F32.BF16 R24, R24, R12, R4 ;  /* 0x0000000c1818723c */ /* 0x004fe40000041804 */
[----:B------:R-:W2:Y:S04]  /*12d00*/  LDL.LU.64 R6, [R1+0x12e8] ;  /* 0x0012e80001067983 */ /* 0x000ea80000300a00 */
[----:B------:R-:W2:-:S13]  /*12d10*/  LDL.LU.64 R4, [R1+0x12e0] ;  /* 0x0012e00001047983 */ /* 0x000e9a0000300a00 */
[----:B------:R0:W-:Y:S01]  /*12d20*/  STL [R1+0x68], R26 ;  /* 0x0000681a01007387 */ /* 0x0001e20000100800 */
[----:B------:R-:W-:Y:S02]  /*12d30*/  IMAD.MOV.U32 R14, RZ, RZ, R27 ;  /* 0x000000ffff0e7224 */ /* 0x000fe400078e001b */
[----:B------:R-:W-:Y:S02]  /*12d40*/  IMAD.MOV.U32 R18, RZ, RZ, R24 ;  /* 0x000000ffff127224 */ /* 0x000fe400078e0018 */
[----:B------:R-:W-:Y:S01]  /*12d50*/  IMAD.MOV.U32 R19, RZ, RZ, R25 ;  /* 0x000000ffff137224 */ /* 0x000fe200078e0019 */
[----:B0-----:R-:W2:Y:S04]  /*12d60*/  LDL.LU.64 R26, [R1+0x12d8] ;  /* 0x0012d800011a7983 */ /* 0x001ea80000300a00 */
[----:B------:R-:W2:Y:S02]  /*12d70*/  LDL.LU.64 R24, [R1+0x12d0] ;  /* 0x0012d00001187983 */ /* 0x000ea40000300a00 */
[----:B--2---:R-:W-:-:S15]  /*12d80*/  HMMA.16816.F32.BF16 R4, R24, R16, R4 ;  /* 0x000000101804723c */ /* 0x004fde0000041804 */
[----:B------:R-:W-:-:S04]  /*12d90*/  NOP ;  /* 0x0000000000007918 */ /* 0x000fc80000000000 */
[----:B------:R-:W-:Y:S04]  /*12da0*/  STL.64 [R1+0xe0], R4 ;  /* 0x0000e00401007387 */ /* 0x000fe80000100a00 */
[----:B------:R0:W-:Y:S04]  /*12db0*/  STL.64 [R1+0xe8], R6 ;  /* 0x0000e80601007387 */ /* 0x0001e80000100a00 */
[----:B0-----:R-:W2:Y:S04]  /*12dc0*/  LDL.LU.64 R6, [R1+0x12c8] ;  /* 0x0012c80001067983 */ /* 0x001ea80000300a00 */
[----:B------:R-:W2:Y:S02]  /*12dd0*/  LDL.LU.64 R4, [R1+0x12c0] ;  /* 0x0012c00001047983 */ /* 0x000ea40000300a00 */
[----:B--2---:R-:W-:Y:S02]  /*12de0*/  HMMA.16816.F32.BF16 R24, R24, R12, R4 ;  /* 0x0000000c1818723c */ /* 0x004fe40000041804 */
[----:B------:R-:W2:Y:S04]  /*12df0*/  LDL.LU.64 R6, [R1+0x12b8] ;  /* 0x0012b80001067983 */ /* 0x000ea80000300a00 */
[----:B------:R-:W2:-:S13]  /*12e00*/  LDL.LU.64 R4, [R1+0x12b0] ;  /* 0x0012b00001047983 */ /* 0x000e9a0000300a00 */
[----:B------:R-:W-:Y:S04]  /*12e10*/  STL.64 [R1+0xa0], R24 ;  /* 0x0000a01801007387 */ /* 0x000fe80000100a00 */
[----:B------:R0:W-:Y:S04]  /*12e20*/  STL.64 [R1+0xa8], R26 ;  /* 0x0000a81a01007387 */ /* 0x0001e80000100a00 */
        /* <DEDUP_REMOVED lines=26> */
[----:B0-----:R-:W3:Y:S04]  /*12fd0*/  LDL.LU.64 R26, [R1+0x1248] ;  /* 0x00124800011a7983 */ /* 0x001ee80000300a00 */
[----:B------:R-:W3:Y:S04]  /*12fe0*/  LDL.LU.64 R24, [R1+0x1240] ;  /* 0x0012400001187983 */ /* 0x000ee80000300a00 */
[----:B------:R-:W-:Y:S01]  /*12ff0*/  STL.64 [R1+0x1228], R14 ;  /* 0x0012280e01007387 */ /* 0x000fe20000100a00 */
[C---:B---3--:R-:W-:Y:S08]  /*13000*/  HMMA.16816.F32.BF16 R20, R24.reuse, R16, R20 ;  /* 0x000000101814723c */ /* 0x048ff00000041814 */
[----:B----4-:R-:W-:Y:S11]  /*13010*/  HMMA.16816.F32.BF16 R8, R24, R12, R8 ;  /* 0x0000000c1808723c */ /* 0x010ff60000041808 */
[----:B------:R-:W-:Y:S04]  /*13020*/  STL.64 [R1+0x140], R20 ;  /* 0x0001401401007387 */ /* 0x000fe80000100a00 */
[----:B------:R-:W-:Y:S04]  /*13030*/  STL.64 [R1+0x148], R22 ;  /* 0x0001481601007387 */ /* 0x000fe80000100a00 */
[----:B------:R0:W-:Y:S04]  /*13040*/  STL.64 [R1+0x1220], R12 ;  /* 0x0012200c01007387 */ /* 0x0001e80000100a00 */
[----:B------:R1:W-:Y:S04]  /*13050*/  STL.64 [R1+0x100], R8 ;  /* 0x0001000801007387 */ /* 0x0003e80000100a00 */
[----:B------:R3:W-:Y:S04]  /*13060*/  STL.64 [R1+0x108], R10 ;  /* 0x0001080a01007387 */ /* 0x0007e80000100a00 */
[----:B0-----:R-:W4:Y:S04]  /*13070*/  LDL.LU.64 R12, [R1+0x190] ;  /* 0x00019000010c7983 */ /* 0x001f280000300a00 */
[----:B------:R-:W4:Y:S04]  /*13080*/  LDL.LU.64 R14, [R1+0x198] ;  /* 0x00019800010e7983 */ /* 0x000f280000300a00 */
[----:B-1----:R-:W4:Y:S04]  /*13090*/  LDL.LU.64 R8, [R1+0x160] ;  /* 0x0001600001087983 */ /* 0x002f280000300a00 */
[----:B---3--:R-:W3:Y:S04]  /*130a0*/  LDL.LU.64 R10, [R1+0x168] ;  /* 0x00016800010a7983 */ /* 0x008ee80000300a00 */
[----:B------:R-:W3:Y:S04]  /*130b0*/  LDL.LU.64 R20, [R1+0x90] ;  /* 0x0000900001147983 */ /* 0x000ee80000300a00 */
[----:B------:R-:W3:Y:S01]  /*130c0*/  LDL.LU.64 R22, [R1+0x98] ;  /* 0x0000980001167983 */ /* 0x000ee20000300a00 */
[----:B--2---:R-:W-:-:S02]  /*130d0*/  IMAD.MOV.U32 R24, RZ, RZ, R7 ;  /* 0x000000ffff187224 */ /* 0x004fc400078e0007 */
[----:B------:R-:W-:Y:S02]  /*130e0*/  IMAD.MOV.U32 R25, RZ, RZ, R6 ;  /* 0x000000ffff197224 */ /* 0x000fe400078e0006 */
[----:B------:R-:W-:Y:S02]  /*130f0*/  IMAD.MOV.U32 R26, RZ, RZ, R5 ;  /* 0x000000ffff1a7224 */ /* 0x000fe400078e0005 */
[----:B------:R-:W-:Y:S02]  /*13100*/  IMAD.MOV.U32 R27, RZ, RZ, R4 ;  /* 0x000000ffff1b7224 */ /* 0x000fe400078e0004 */
[----:B------:R-:W0:Y:S04]  /*13110*/  LDSM.16.MT88.4 R4, [R29+UR5+0x2100] ;  /* 0x002100051d04783b */ /* 0x000e280008004200 */
[----:B---3--:R-:W-:Y:S04]  /*13120*/  STL.64 [R1+0x1208], R22 ;  /* 0x0012081601007387 */ /* 0x008fe80000100a00 */
[----:B------:R1:W-:Y:S04]  /*13130*/  STL.64 [R1+0x1200], R20 ;  /* 0x0012001401007387 */ /* 0x0003e80000100a00 */
[----:B-1----:R-:W2:Y:S04]  /*13140*/  LDL.LU.64 R20, [R1+0x180] ;  /* 0x0001800001147983 */ /* 0x002ea80000300a00 */
[----:B------:R-:W2:Y:S04]  /*13150*/  LDL.LU.64 R22, [R1+0x188] ;  /* 0x0001880001167983 */ /* 0x000ea80000300a00 */
[----:B------:R-:W-:Y:S04]  /*13160*/  STL.64 [R1+0x11e8], R26 ;  /* 0x0011e81a01007387 */ /* 0x000fe80000100a00 */
[----:B------:R1:W-:Y:S04]  /*13170*/  STL.64 [R1+0x11e0], R24 ;  /* 0x0011e01801007387 */ /* 0x0003e80000100a00 */
[----:B-1----:R-:W3:Y:S04]  /*13180*/  LDL.LU.64 R24, [R1+0x170] ;  /* 0x0001700001187983 */ /* 0x002ee80000300a00 */
[----:B------:R-:W3:Y:S04]  /*13190*/  LDL.LU.64 R26, [R1+0x178] ;  /* 0x00017800011a7983 */ /* 0x000ee80000300a00 */
[----:B0-----:R-:W-:Y:S04]  /*131a0*/  STL.64 [R1+0x40], R4 ;  /* 0x0000400401007387 */ /* 0x001fe80000100a00 */
[----:B------:R0:W-:Y:S04]  /*131b0*/  STL.64 [R1+0x48], R6 ;  /* 0x0000480601007387 */ /* 0x0001e80000100a00 */
[----:B0-----:R-:W4:Y:S04]  /*131c0*/  LDL.LU.64 R6, [R1+0x1238] ;  /* 0x0012380001067983 */ /* 0x001f280000300a00 */
[----:B------:R-:W4:Y:S02]  /*131d0*/  LDL.LU.64 R4, [R1+0x1230] ;  /* 0x0012300001047983 */ /* 0x000f240000300a00 */
[----:B----4-:R-:W-:-:S15]  /*131e0*/  HMMA.16816.F32.BF16 R12, R4, R16, R12 ;  /* 0x00000010040c723c */ /* 0x010fde000004180c */
[----:B------:R-:W-:-:S04]  /*131f0*/  NOP ;  /* 0x0000000000007918 */ /* 0x000fc80000000000 */
[----:B------:R-:W-:Y:S04]  /*13200*/  STL.64 [R1+0xf0], R12 ;  /* 0x0000f00c01007387 */ /* 0x000fe80000100a00 */
[----:B------:R0:W-:Y:S04]  /*13210*/  STL.64 [R1+0xf8], R14 ;  /* 0x0000f80e01007387 */ /* 0x0001e80000100a00 */
[----:B0-----:R-:W4:Y:S04]  /*13220*/  LDL.LU.64 R14, [R1+0x1228] ;  /* 0x00122800010e7983 */ /* 0x001f280000300a00 */
[----:B------:R-:W2:Y:S02]  /*13230*/  LDL.LU.64 R12, [R1+0x1220] ;  /* 0x00122000010c7983 */ /* 0x000ea40000300a00 */
[----:B--2---:R-:W-:Y:S02]  /*13240*/  HMMA.16816.F32.BF16 R4, R4, R12, R8 ;  /* 0x0000000c0404723c */ /* 0x004fe40000041808 */
[----:B------:R-:W2:Y:S04]  /*13250*/  LDL.LU.64 R10, [R1+0x1218] ;  /* 0x00121800010a7983 */ /* 0x000ea80000300a00 */
[----:B------:R-:W2:-:S13]  /*13260*/  LDL.LU.64 R8, [R1+0x1210] ;  /* 0x0012100001087983 */ /* 0x000e9a0000300a00 */
[----:B------:R0:W-:Y:S04]  /*13270*/  STL.64 [R1+0xd0], R4 ;  /* 0x0000d00401007387 */ /* 0x0001e80000100a00 */
[----:B------:R1:W-:Y:S04]  /*13280*/  STL.64 [R1+0xd8], R6 ;  /* 0x0000d80601007387 */ /* 0x0003e80000100a00 */
[----:B0-----:R-:W3:Y:S04]  /*13290*/  LDL.LU R4, [R1+0x50] ;  /* 0x0000500001047983 */ /* 0x001ee80000300800 */
[----:B------:R-:W3:Y:S04]  /*132a0*/  LDL.LU R5, [R1+0x54] ;  /* 0x0000540001057983 */ /* 0x000ee80000300800 */
[----:B-1----:R-:W3:Y:S01]  /*132b0*/  LDL.LU R6, [R1+0x58] ;  /* 0x0000580001067983 */ /* 0x002ee20000300800 */
[----:B--2---:R-:W-:-:S15]  /*132c0*/  HMMA.16816.F32.BF16 R20, R8, R16, R20 ;  /* 0x000000100814723c */ /* 0x004fde0000041814 */
[----:B------:R-:W-:-:S04]  /*132d0*/  NOP ;  /* 0x0000000000007918 */ /* 0x000fc80000000000 */
[----:B------:R-:W-:Y:S04]  /*132e0*/  STL.64 [R1+0xc0], R20 ;  /* 0x0000c01401007387 */ /* 0x000fe80000100a00 */
[----:B------:R0:W-:Y:S04]  /*132f0*/  STL.64 [R1+0xc8], R22 ;  /* 0x0000c81601007387 */ /* 0x0001e80000100a00 */
[----:B0-----:R-:W2:Y:S04]  /*13300*/  LDL.LU.64 R22, [R1+0x1208] ;  /* 0x0012080001167983 */ /* 0x001ea80000300a00 */
[----:B------:R-:W2:Y:S02]  /*13310*/  LDL.LU.64 R20, [R1+0x1200] ;  /* 0x0012000001147983 */ /* 0x000ea40000300a00 */
[----:B--2---:R-:W-:Y:S02]  /*13320*/  HMMA.16816.F32.BF16 R8, R8, R12, R20 ;  /* 0x0000000c0808723c */ /* 0x004fe40000041814 */
[----:B------:R-:W3:Y:S04]  /*13330*/  LDL.LU.64 R22, [R1+0x11f8] ;  /* 0x0011f80001167983 */ /* 0x000ee80000300a00 */
[----:B------:R-:W3:-:S13]  /*13340*/  LDL.LU.64 R20, [R1+0x11f0] ;  /* 0x0011f00001147983 */ /* 0x000eda0000300a00 */
[----:B------:R0:W-:Y:S04]  /*13350*/  STL.64 [R1+0xb0], R8 ;  /* 0x0000b00801007387 */ /* 0x0001e80000100a00 */
[----:B------:R1:W-:Y:S04]  /*13360*/  STL.64 [R1+0xb8], R10 ;  /* 0x0000b80a01007387 */ /* 0x0003e80000100a00 */
[----:B0-----:R-:W2:Y:S04]  /*13370*/  LDL.LU.64 R8, [R1+0x80] ;  /* 0x0000800001087983 */ /* 0x001ea80000300a00 */
[----:B-1----:R-:W2:Y:S01]  /*13380*/  LDL.LU.64 R10, [R1+0x88] ;  /* 0x00008800010a7983 */ /* 0x002ea20000300a00 */
[----:B------:R-:W-:Y:S01]  /*13390*/  IMAD.MOV.U32 R7, RZ, RZ, R28 ;  /* 0x000000ffff077224 */ /* 0x000fe200078e001c */
[C---:B---3--:R-:W-:Y:S08]  /*133a0*/  HMMA.16816.F32.BF16 R24, R20.reuse, R16, R24 ;  /* 0x000000101418723c */ /* 0x048ff00000041818 */
[----:B--2---:R-:W-:Y:S11]  /*133b0*/  HMMA.16816.F32.BF16 R20, R20, R12, R8 ;  /* 0x0000000c1414723c */ /* 0x004ff60000041808 */
[----:B------:R-:W-:Y:S01]  /*133c0*/  IMAD.MOV.U32 R28, RZ, RZ, R26 ;  /* 0x000000ffff1c7224 */ /* 0x000fe200078e001a */
[----:B------:R0:W-:Y:S01]  /*133d0*/  STL.64 [R1+0x90], R24 ;  /* 0x0000901801007387 */ /* 0x0001e20000100a00 */
[----:B------:R-:W-:-:S03]  /*133e0*/  IMAD.MOV.U32 R17, RZ, RZ, R27 ;  /* 0x000000ffff117224 */ /* 0x000fc600078e001b */
[----:B------:R-:W2:Y:S04]  /*133f0*/  LDL.LU.64 R26, [R1+0x11e8] ;  /* 0x0011e800011a7983 */ /* 0x000ea80000300a00 */
[----:B0-----:R-:W2:Y:S04]  /*13400*/  LDL.LU.64 R24, [R1+0x11e0] ;  /* 0x0011e00001187983 */ /* 0x001ea80000300a00 */
[----:B------:R-:W-:Y:S04]  /*13410*/  STL [R1+0x11a8], R28 ;  /* 0x0011a81c01007387 */ /* 0x000fe80000100800 */
[----:B------:R0:W-:Y:S02]  /*13420*/  STL.64 [R1+0x80], R20 ;  /* 0x0000801401007387 */ /* 0x0001e40000100a00 */
[----:B0-----:R-:W-:-:S02]  /*13430*/  IMAD.MOV.U32 R20, RZ, RZ, R18 ;  /* 0x000000ffff147224 */ /* 0x001fc400078e0012 */
[----:B------:R-:W-:Y:S01]  /*13440*/  IMAD.MOV.U32 R21, RZ, RZ, R19 ;  /* 0x000000ffff157224 */ /* 0x000fe200078e0013 */
[----:B------:R-:W2:Y:S04]  /*13450*/  LDL.LU R18, [R1+0x11dc] ;  /* 0x0011dc0001127983 */ /* 0x000ea80000300800 */
[----:B------:R-:W2:Y:S01]  /*13460*/  LDL.LU R19, [R1+0x11d8] ;  /* 0x0011d80001137983 */ /* 0x000ea20000300800 */
[----:B------:R-:W-:Y:S02]  /*13470*/  IMAD.MOV.U32 R10, RZ, RZ, R23 ;  /* 0x000000ffff0a7224 */ /* 0x000fe400078e0017 */
[----:B------:R-:W-:Y:S02]  /*13480*/  IMAD.MOV.U32 R11, RZ, RZ, R22 ;  /* 0x000000ffff0b7224 */ /* 0x000fe400078e0016 */
[----:B----4-:R-:W-:Y:S01]  /*13490*/  IMAD.MOV.U32 R23, RZ, RZ, R14 ;  /* 0x000000ffff177224 */ /* 0x010fe200078e000e */
[----:B------:R-:W3:Y:S04]  /*134a0*/  LDL.LU R22, [R1+0x68] ;  /* 0x0000680001167983 */ /* 0x000ee80000300800 */
[----:B------:R-:W3:Y:S04]  /*134b0*/  LDL.LU R14, [R1+0x11d4] ;  /* 0x0011d400010e7983 */ /* 0x000ee80000300800 */
[----:B------:R0:W-:Y:S04]  /*134c0*/  STL [R1+0x11b0], R10 ;  /* 0x0011b00a01007387 */ /* 0x0001e80000100800 */
[----:B------:R1:W-:Y:S01]  /*134d0*/  STL [R1+0x11ac], R11 ;  /* 0x0011ac0b01007387 */ /* 0x0003e20000100800 */
[----:B------:R-:W-:-:S03]  /*134e0*/  IMAD.MOV.U32 R8, RZ, RZ, R15 ;  /* 0x000000ffff087224 */ /* 0x000fc600078e000f */
[----:B------:R-:W3:Y:S01]  /*134f0*/  LDL.LU R15, [R1+0x11d0] ;  /* 0x0011d000010f7983 */ /* 0x000ee20000300800 */
[----:B------:R-:W-:Y:S02]  /*13500*/  IMAD.MOV.U32 R9, RZ, RZ, R3 ;  /* 0x000000ffff097224 */ /* 0x000fe400078e0003 */
[----:B0-----:R-:W-:Y:S02]  /*13510*/  IMAD.MOV.U32 R10, RZ, RZ, R2 ;  /* 0x000000ffff0a7224 */ /* 0x001fe400078e0002 */
[----:B-1----:R-:W-:-:S07]  /*13520*/  IMAD.MOV.U32 R11, RZ, RZ, R0 ;  /* 0x000000ffff0b7224 */ /* 0x002fce00078e0000 */
[----:B--2---:R-:W-:-:S15]  /*13530*/  HMMA.16816.F32.BF16 R8, R24, R18, R8 ;  /* 0x000000121808723c */ /* 0x004fde0000041808 */
[----:B------:R-:W-:-:S04]  /*13540*/  NOP ;  /* 0x0000000000007918 */ /* 0x000fc80000000000 */
[----:B------:R-:W-:Y:S02]  /*13550*/  IMAD.MOV.U32 R16, RZ, RZ, R8 ;  /* 0x000000ffff107224 */ /* 0x000fe400078e0008 */
[----:B------:R-:W-:Y:S02]  /*13560*/  IMAD.MOV.U32 R3, RZ, RZ, R9 ;  /* 0x000000ffff037224 */ /* 0x000fe400078e0009 */
[----:B------:R-:W-:Y:S02]  /*13570*/  IMAD.MOV.U32 R2, RZ, RZ, R10 ;  /* 0x000000ffff027224 */ /* 0x000fe400078e000a */
[----:B------:R-:W-:Y:S02]  /*13580*/  IMAD.MOV.U32 R0, RZ, RZ, R11 ;  /* 0x000000ffff007224 */ /* 0x000fe400078e000b */
[----:B---3--:R-:W-:Y:S01]  /*13590*/  HMMA.16816.F32.BF16 R8, R24, R14, R20 ;  /* 0x0000000e1808723c */ /* 0x008fe20000041814 */
[----:B------:R-:W0:Y:S04]  /*135a0*/  LDSM.16.MT88.4 R24, [R29+UR5+0x2180] ;  /* 0x002180051d18783b */ /* 0x000e280008004200 */
[----:B------:R-:W-:Y:S04]  /*135b0*/  STL [R1+0x11bc], R0 ;  /* 0x0011bc0001007387 */ /* 0x000fe80000100800 */
[----:B------:R-:W-:Y:S04]  /*135c0*/  STL [R1+0x11b8], R2 ;  /* 0x0011b80201007387 */ /* 0x000fe80000100800 */
[----:B------:R-:W-:Y:S01]  /*135d0*/  STL [R1+0x11b4], R3 ;  /* 0x0011b40301007387 */ /* 0x000fe20000100800 */
[----:B------:R-:W-:-:S03]  /*135e0*/  LOP3.LUT R23, R29, 0x40, RZ, 0x3c, !PT ;  /* 0x000000401d177812 */ /* 0x000fc600078e3cff */
[----:B------:R-:W-:Y:S04]  /*135f0*/  STL [R1+0x11c4], R14 ;  /* 0x0011c40e01007387 */ /* 0x000fe80000100800 */
[----:B------:R-:W-:Y:S04]  /*13600*/  STL [R1+0x11c0], R15 ;  /* 0x0011c00f01007387 */ /* 0x000fe80000100800 */
[----:B------:R-:W1:Y:S04]  /*13610*/  LDSM.16.MT88.4 R12, [R23+UR5+0x2000] ;  /* 0x00200005170c783b */ /* 0x000e680008004200 */
[----:B------:R-:W-:Y:S04]  /*13620*/  STL.64 [R1+0x60], R8 ;  /* 0x0000600801007387 */ /* 0x000fe80000100a00 */
[----:B------:R0:W-:Y:S02]  /*13630*/  STL.64 [R1+0x68], R10 ;  /* 0x0000680a01007387 */ /* 0x0001e40000100a00 */
[----:B0-----:R-:W-:-:S02]  /*13640*/  IMAD.MOV.U32 R11, RZ, RZ, R24 ;  /* 0x000000ffff0b7224 */ /* 0x001fc400078e0018 */
[----:B------:R-:W-:Y:S02]  /*13650*/  IMAD.MOV.U32 R28, RZ, RZ, R25 ;  /* 0x000000ffff1c7224 */ /* 0x000fe400078e0019 */
[----:B------:R-:W-:Y:S02]  /*13660*/  IMAD.MOV.U32 R9, RZ, RZ, R26 ;  /* 0x000000ffff097224 */ /* 0x000fe400078e001a */
[----:B------:R-:W-:Y:S02]  /*13670*/  IMAD.MOV.U32 R8, RZ, RZ, R27 ;  /* 0x000000ffff087224 */ /* 0x000fe400078e001b */
[----:B------:R-:W0:Y:S04]  /*13680*/  LDSM.16.MT88.4 R24, [R23+UR5+0x2080] ;  /* 0x002080051718783b */ /* 0x000e280008004200 */
[----:B------:R0:W-:Y:S04]  /*13690*/  STL [R1+0x11cc], R11 ;  /* 0x0011cc0b01007387 */ /* 0x0001e80000100800 */
[----:B------:R2:W-:Y:S01]  /*136a0*/  STL [R1+0x11c8], R29 ;  /* 0x0011c81d01007387 */ /* 0x0005e20000100800 */
[----:B-1----:R-:W-:-:S02]  /*136b0*/  IMAD.MOV.U32 R3, RZ, RZ, R14 ;  /* 0x000000ffff037224 */ /* 0x002fc400078e000e */
[----:B------:R-:W-:Y:S02]  /*136c0*/  IMAD.MOV.U32 R10, RZ, RZ, R15 ;  /* 0x000000ffff0a7224 */ /* 0x000fe400078e000f */
[----:B0-----:R-:W-:Y:S02]  /*136d0*/  IMAD.MOV.U32 R11, RZ, RZ, R24 ;  /* 0x000000ffff0b7224 */ /* 0x001fe400078e0018 */
[----:B--2---:R-:W-:Y:S02]  /*136e0*/  IMAD.MOV.U32 R29, RZ, RZ, R25 ;  /* 0x000000ffff1d7224 */ /* 0x004fe400078e0019 */
[----:B------:R-:W-:Y:S02]  /*136f0*/  IMAD.MOV.U32 R14, RZ, RZ, R26 ;  /* 0x000000ffff0e7224 */ /* 0x000fe400078e001a */
[----:B------:R-:W-:Y:S02]  /*13700*/  IMAD.MOV.U32 R15, RZ, RZ, R27 ;  /* 0x000000ffff0f7224 */ /* 0x000fe400078e001b */
[----:B------:R-:W0:Y:S04]  /*13710*/  LDSM.16.MT88.4 R24, [R23+UR5+0x2100] ;  /* 0x002100051718783b */ /* 0x000e280008004200 */
[----:B------:R-:W1:Y:S04]  /*13720*/  LDSM.16.MT88.4 R20, [R23+UR5+0x2180] ;  /* 0x002180051714783b */ /* 0x000e680008004200 */
[----:B0-----:R-:W-:Y:S04]  /*13730*/  STL.64 [R1+0x10e0], R26 ;  /* 0x0010e01a01007387 */ /* 0x001fe80000100a00 */
[----:B------:R0:W-:Y:S04]  /*13740*/  STL.64 [R1+0x10d8], R24 ;  /* 0x0010d81801007387 */ /* 0x0001e80000100a00 */
[----:B0-----:R-:W2:Y:S04]  /*13750*/  LDL.LU R24, [R1+0xe0] ;  /* 0x0000e00001187983 */ /* 0x001ea80000300800 */
[----:B------:R-:W2:Y:S04]  /*13760*/  LDL.LU R25, [R1+0xe4] ;  /* 0x0000e40001197983 */ /* 0x000ea80000300800 */
[----:B------:R-:W2:Y:S04]  /*13770*/  LDL.LU R26, [R1+0xe8] ;  /* 0x0000e800011a7983 */ /* 0x000ea80000300800 */
[----:B------:R-:W2:Y:S02]  /*13780*/  LDL.LU R27, [R1+0xec] ;  /* 0x0000ec00011b7983 */ /* 0x000ea40000300800 */
[----:B--2---:R-:W-:-:S15]  /*13790*/  HMMA.16816.F32.BF16 R24, R4, R18, R24 ;  /* 0x000000120418723c */ /* 0x004fde0000041818 */
[----:B------:R-:W-:-:S04]  /*137a0*/  NOP ;  /* 0x0000000000007918 */ /* 0x000fc80000000000 */
[----:B------:R-:W-:Y:S04]  /*137b0*/  STL.64 [R1+0xe0], R24 ;  /* 0x0000e01801007387 */ /* 0x000fe80000100a00 */
[----:B------:R-:W-:Y:S04]  /*137c0*/  STL.64 [R1+0x11a0], R18 ;  /* 0x0011a01201007387 */ /* 0x000fe80000100a00 */
[----:B------:R-:W-:Y:S04]  /*137d0*/  STL.64 [R1+0x1198], R16 ;  /* 0x0011981001007387 */ /* 0x000fe80000100a00 */
[----:B-1----:R-:W-:Y:S04]  /*137e0*/  STL.64 [R1+0x10c0], R22 ;  /* 0x0010c01601007387 */ /* 0x002fe80000100a00 */
[----:B------:R0:W-:Y:S04]  /*137f0*/  STL.64 [R1+0x10b8], R20 ;  /* 0x0010b81401007387 */ /* 0x0001e80000100a00 */
[----:B0-----:R-:W2:Y:S04]  /*13800*/  LDL.LU R20, [R1+0xb0] ;  /* 0x0000b00001147983 */ /* 0x001ea80000300800 */
[----:B------:R-:W2:Y:S04]  /*13810*/  LDL.LU R21, [R1+0xb4] ;  /* 0x0000b40001157983 */ /* 0x000ea80000300800 */
[----:B------:R-:W3:Y:S04]  /*13820*/  LDL.LU R22, [R1+0xb8] ;  /* 0x0000b80001167983 */ /* 0x000ee80000300800 */
[----:B------:R-:W3:Y:S01]  /*13830*/  LDL.LU R23, [R1+0xbc] ;  /* 0x0000bc0001177983 */ /* 0x000ee20000300800 */
[----:B------:R-:W-:-:S02]  /*13840*/  IMAD.MOV.U32 R0, RZ, RZ, R12 ;  /* 0x000000ffff007224 */ /* 0x000fc400078e000c */
[----:B------:R-:W-:Y:S02]  /*13850*/  IMAD.MOV.U32 R2, RZ, RZ, R13 ;  /* 0x000000ffff027224 */ /* 0x000fe400078e000d */
[----:B------:R-:W-:Y:S02]  /*13860*/  IMAD.MOV.U32 R13, RZ, RZ, R26 ;  /* 0x000000ffff0d7224 */ /* 0x000fe400078e001a */
[----:B------:R-:W-:Y:S02]  /*13870*/  IMAD.MOV.U32 R12, RZ, RZ, R27 ;  /* 0x000000ffff0c7224 */ /* 0x000fe400078e001b */
[----:B------:R-:W-:Y:S02]  /*13880*/  IMAD.MOV.U32 R24, RZ, RZ, R11 ;  /* 0x000000ffff187224 */ /* 0x000fe400078e000b */
[----:B------:R-:W-:Y:S02]  /*13890*/  IMAD.MOV.U32 R26, RZ, RZ, R14 ;  /* 0x000000ffff1a7224 */ /* 0x000fe400078e000e */
[----:B------:R-:W-:Y:S01]  /*138a0*/  IMAD.MOV.U32 R27, RZ, RZ, R15 ;  /* 0x000000ffff1b7224 */ /* 0x000fe200078e000f */
[----:B------:R-:W4:Y:S01]  /*138b0*/  LDL.LU R11, [R1+0x11cc] ;  /* 0x0011cc00010b7983 */ /* 0x000f220000300800 */
[----:B------:R-:W-:-:S03]  /*138c0*/  IMAD.MOV.U32 R25, RZ, RZ, R29 ;  /* 0x000000ffff197224 */ /* 0x000fc600078e001d */
[----:B------:R-:W4:Y:S04]  /*138d0*/  LDL.LU R29, [R1+0x11c8] ;  /* 0x0011c800011d7983 */ /* 0x000f280000300800 */
[----:B------:R-:W4:Y:S04]  /*138e0*/  LDL.LU R14, [R1+0x11c4] ;  /* 0x0011c400010e7983 */ /* 0x000f280000300800 */
[----:B------:R-:W4:Y:S04]  /*138f0*/  LDL.LU R15, [R1+0x11c0] ;  /* 0x0011c000010f7983 */ /* 0x000f280000300800 */
[----:B------:R-:W-:Y:S04]  /*13900*/  STL.64 [R1+0x1110], R26 ;  /* 0x0011101a01007387 */ /* 0x000fe80000100a00 */
[----:B------:R-:W-:Y:S04]  /*13910*/  STL.64 [R1+0x1108], R24 ;  /* 0x0011081801007387 */ /* 0x000fe80000100a00 */
[----:B---3--:R-:W-:Y:S04]  /*13920*/  STL.64 [R1+0x10d0], R22 ;  /* 0x0010d01601007387 */ /* 0x008fe80000100a00 */
[----:B--2---:R0:W-:Y:S04]  /*13930*/  STL.64 [R1+0x10c8], R20 ;  /* 0x0010c81401007387 */ /* 0x0041e80000100a00 */
[----:B0-----:R-:W2:Y:S04]  /*13940*/  LDL.LU R20, [R1+0xc0] ;  /* 0x0000c00001147983 */ /* 0x001ea80000300800 */
[----:B------:R-:W2:Y:S04]  /*13950*/  LDL.LU R21, [R1+0xc4] ;  /* 0x0000c40001157983 */ /* 0x000ea80000300800 */
[----:B------:R-:W3:Y:S04]  /*13960*/  LDL.LU R22, [R1+0xc8] ;  /* 0x0000c80001167983 */ /* 0x000ee80000300800 */
[----:B------:R-:W3:Y:S01]  /*13970*/  LDL.LU R23, [R1+0xcc] ;  /* 0x0000cc0001177983 */ /* 0x000ee20000300800 */
[----:B------:R-:W-:-:S02]  /*13980*/  IMAD.MOV.U32 R24, RZ, RZ, R0 ;  /* 0x000000ffff187224 */ /* 0x000fc400078e0000 */
[----:B------:R-:W-:Y:S01]  /*13990*/  IMAD.MOV.U32 R26, RZ, RZ, R3 ;  /* 0x000000ffff1a7224 */ /* 0x000fe200078e0003 */
[----:B---3--:R-:W-:Y:S04]  /*139a0*/  STL.64 [R1+0x10f0], R22 ;  /* 0x0010f01601007387 */ /* 0x008fe80000100a00 */
[----:B--2---:R0:W-:Y:S04]  /*139b0*/  STL.64 [R1+0x10e8], R20 ;  /* 0x0010e81401007387 */ /* 0x0041e80000100a00 */
[----:B0-----:R-:W2:Y:S04]  /*139c0*/  LDL.LU R20, [R1+0xd0] ;  /* 0x0000d00001147983 */ /* 0x001ea80000300800 */
[----:B------:R-:W2:Y:S04]  /*139d0*/  LDL.LU R21, [R1+0xd4] ;  /* 0x0000d40001157983 */ /* 0x000ea80000300800 */
[----:B------:R-:W3:Y:S04]  /*139e0*/  LDL.LU R22, [R1+0xd8] ;  /* 0x0000d80001167983 */ /* 0x000ee80000300800 */
[----:B------:R-:W3:Y:S01]  /*139f0*/  LDL.LU R23, [R1+0xdc] ;  /* 0x0000dc0001177983 */ /* 0x000ee20000300800 */
[----:B------:R-:W-:-:S03]  /*13a00*/  IMAD.MOV.U32 R27, RZ, RZ, R10 ;  /* 0x000000ffff1b7224 */ /* 0x000fc600078e000a */
[----:B------:R-:W2:Y:S01]  /*13a10*/  LDL.LU R0, [R1+0x11bc] ;  /* 0x0011bc0001007983 */ /* 0x000ea20000300800 */
        /* <DEDUP_REMOVED lines=13> */
[----:B------:R-:W-:Y:S02]  /*13af0*/  IMAD.MOV.U32 R27, RZ, RZ, R8 ;  /* 0x000000ffff1b7224 */ /* 0x000fe400078e0008 */
[----:B----4-:R-:W-:Y:S02]  /*13b00*/  IMAD.MOV.U32 R24, RZ, RZ, R11 ;  /* 0x000000ffff187224 */ /* 0x010fe400078e000b */
[----:B------:R-:W-:Y:S01]  /*13b10*/  IMAD.MOV.U32 R25, RZ, RZ, R28 ;  /* 0x000000ffff197224 */ /* 0x000fe200078e001c */
[----:B------:R-:W4:Y:S04]  /*13b20*/  LDL.LU R11, [R1+0x11ac] ;  /* 0x0011ac00010b7983 */ /* 0x000f280000300800 */
[----:B------:R-:W4:Y:S04]  /*13b30*/  LDL.LU R28, [R1+0x11a8] ;  /* 0x0011a800011c7983 */ /* 0x000f280000300800 */
[----:B------:R-:W-:Y:S04]  /*13b40*/  STL.64 [R1+0x1170], R26 ;  /* 0x0011701a01007387 */ /* 0x000fe80000100a00 */
[----:B------:R0:W-:Y:S04]  /*13b50*/  STL.64 [R1+0x1168], R24 ;  /* 0x0011681801007387 */ /* 0x0001e80000100a00 */
[----:B0-----:R-:W4:Y:S04]  /*13b60*/  LDL.LU R24, [R1+0x40] ;  /* 0x0000400001187983 */ /* 0x001f280000300800 */
[----:B------:R-:W4:Y:S04]  /*13b70*/  LDL.LU R25, [R1+0x44] ;  /* 0x0000440001197983 */ /* 0x000f280000300800 */
[----:B------:R-:W4:Y:S04]  /*13b80*/  LDL.LU R26, [R1+0x48] ;  /* 0x00004800011a7983 */ /* 0x000f280000300800 */
[----:B------:R-:W4:Y:S04]  /*13b90*/  LDL.LU R27, [R1+0x4c] ;  /* 0x00004c00011b7983 */ /* 0x000f280000300800 */
[----:B---3--:R-:W-:Y:S04]  /*13ba0*/  STL.64 [R1+0x1120], R22 ;  /* 0x0011201601007387 */ /* 0x008fe80000100a00 */
[----:B--2---:R0:W-:Y:S04]  /*13bb0*/  STL.64 [R1+0x1118], R20 ;  /* 0x0011181401007387 */ /* 0x0041e80000100a00 */
[----:B0-----:R-:W2:Y:S04]  /*13bc0*/  LDL.LU R20, [R1+0x100] ;  /* 0x0001000001147983 */ /* 0x001ea80000300800 */
[----:B------:R-:W2:Y:S04]  /*13bd0*/  LDL.LU R21, [R1+0x104] ;  /* 0x0001040001157983 */ /* 0x000ea80000300800 */
[----:B------:R-:W3:Y:S04]  /*13be0*/  LDL.LU R22, [R1+0x108] ;  /* 0x0001080001167983 */ /* 0x000ee80000300800 */
[----:B------:R-:W3:Y:S04]  /*13bf0*/  LDL.LU R23, [R1+0x10c] ;  /* 0x00010c0001177983 */ /* 0x000ee80000300800 */
[----:B------:R-:W2:Y:S04]  /*13c00*/  LDL.LU R16, [R1+0xa0] ;  /* 0x0000a00001107983 */ /* 0x000ea80000300800 */
        /* <DEDUP_REMOVED lines=26> */
[----:B------:R-:W3:Y:S01]  /*13db0*/  LDL.LU R23, [R1+0x12c] ;  /* 0x00012c0001177983 */ /* 0x000ee20000300800 */
[----:B----4-:R-:W-:Y:S01]  /*13dc0*/  HMMA.16816.F32.BF16 R4, R4, R14, R16 ;  /* 0x0000000e0404723c */ /* 0x010fe20000041810 */
[----:B------:R-:W0:Y:S02]  /*13dd0*/  S2R R8, SR_TID.X ;  /* 0x0000000000087919 */ /* 0x000e240000002100 */
[C---:B0-----:R-:W-:Y:S01]  /*13de0*/  IMAD.SHL.U32 R9, R8.reuse, 0x2, RZ ;  /* 0x0000000208097824 */ /* 0x041fe200078e00ff */
[----:B------:R-:W-:Y:S01]  /*13df0*/  LOP3.LUT R8, R8, 0x7, RZ, 0xc0, !PT ;  /* 0x0000000708087812 */ /* 0x000fe200078ec0ff */
[----:B---3--:R-:W-:Y:S04]  /*13e00*/  STL.64 [R1+0x1190], R22 ;  /* 0x0011901601007387 */ /* 0x008fe80000100a00 */
[----:B--2---:R0:W-:Y:S04]  /*13e10*/  STL.64 [R1+0x1188], R20 ;  /* 0x0011881401007387 */ /* 0x0041e80000100a00 */
[----:B0-----:R-:W2:Y:S04]  /*13e20*/  LDL.LU R20, [R1+0x130] ;  /* 0x0001300001147983 */ /* 0x001ea80000300800 */
[----:B------:R-:W2:Y:S04]  /*13e30*/  LDL.LU R21, [R1+0x134] ;  /* 0x0001340001157983 */ /* 0x000ea80000300800 */
[----:B------:R-:W2:Y:S04]  /*13e40*/  LDL.LU R22, [R1+0x138] ;  /* 0x0001380001167983 */ /* 0x000ea80000300800 */
[----:B------:R-:W2:Y:S04]  /*13e50*/  LDL.LU R23, [R1+0x13c] ;  /* 0x00013c0001177983 */ /* 0x000ea80000300800 */
[----:B------:R-:W2:Y:S04]  /*13e60*/  LDL.LU.64 R18, [R1+0x11a0] ;  /* 0x0011a00001127983 */ /* 0x000ea80000300a00 */
[----:B------:R-:W3:Y:S04]  /*13e70*/  LDL.LU.64 R16, [R1+0x1198] ;  /* 0x0011980001107983 */ /* 0x000ee80000300a00 */
[----:B------:R-:W-:Y:S04]  /*13e80*/  STL.64 [R1+0x1f0], R4 ;  /* 0x0001f00401007387 */ /* 0x000fe80000100a00 */
[----:B------:R-:W-:Y:S04]  /*13e90*/  STL.64 [R1+0x1f8], R6 ;  /* 0x0001f80601007387 */ /* 0x000fe80000100a00 */
[----:B------:R-:W0:Y:S01]  /*13ea0*/  LDSM.16.MT88.4 R4, [R29+UR5+0x4000] ;  /* 0x004000051d04783b */ /* 0x000e220008004200 */
[----:B------:R-:W-:-:S05]  /*13eb0*/  IMAD R8, R8, 0x90, RZ ;  /* 0x0000009008087824 */ /* 0x000fca00078e02ff */
[----:B------:R-:W-:-:S04]  /*13ec0*/  LOP3.LUT R8, R8, 0x30, R9, 0x78, !PT ;  /* 0x0000003008087812 */ /* 0x000fc800078e7809 */
[----:B------:R-:W-:Y:S01]  /*13ed0*/  LOP3.LUT R8, R8, 0x40, RZ, 0x3c, !PT ;  /* 0x0000004008087812 */ /* 0x000fe200078e3cff */
[----:B0-----:R-:W-:Y:S04]  /*13ee0*/  STL.64 [R1+0x50], R4 ;  /* 0x0000500401007387 */ /* 0x001fe80000100a00 */
[----:B------:R-:W-:Y:S04]  /*13ef0*/  STL.64 [R1+0x58], R6 ;  /* 0x0000580601007387 */ /* 0x000fe80000100a00 */
[----:B------:R-:W0:Y:S04]  /*13f00*/  LDSM.16.M88.4 R4, [R8+UR5+0x8000] ;  /* 0x008000050804783b */ /* 0x000e280008000200 */
[----:B0-----:R-:W-:Y:S04]  /*13f10*/  STL [R1+0xf78], R6 ;  /* 0x000f780601007387 */ /* 0x001fe80000100800 */
[----:B------:R-:W-:Y:S04]  /*13f20*/  STL [R1+0xf74], R7 ;  /* 0x000f740701007387 */ /* 0x000fe80000100800 */
[----:B------:R0:W-:Y:S04]  /*13f30*/  STL.64 [R1+0x10b0], R4 ;  /* 0x0010b00401007387 */ /* 0x0001e80000100a00 */
[----:B0-----:R-:W4:Y:S04]  /*13f40*/  LDL.LU R4, [R1+0x80] ;  /* 0x0000800001047983 */ /* 0x001f280000300800 */
[----:B------:R-:W4:Y:S01]  /*13f50*/  LDL.LU R5, [R1+0x84] ;  /* 0x0000840001057983 */ /* 0x000f220000300800 */
[----:B--2---:R-:W-:-:S15]  /*13f60*/  HMMA.16816.F32.BF16 R20, R24, R18, R20 ;  /* 0x000000121814723c */ /* 0x004fde0000041814 */
[----:B------:R-:W-:-:S04]  /*13f70*/  NOP ;  /* 0x0000000000007918 */ /* 0x000fc80000000000 */
[----:B------:R-:W-:Y:S04]  /*13f80*/  STL.64 [R1+0x200], R20 ;  /* 0x0002001401007387 */ /* 0x000fe80000100a00 */
[----:B------:R0:W-:Y:S04]  /*13f90*/  STL.64 [R1+0x208], R22 ;  /* 0x0002081601007387 */ /* 0x0001e80000100a00 */
[----:B0-----:R-:W2:Y:S04]  /*13fa0*/  LDL.LU.64 R22, [R1+0x1190] ;  /* 0x0011900001167983 */ /* 0x001ea80000300a00 */
[----:B------:R-:W2:Y:S01]  /*13fb0*/  LDL.LU.64 R20, [R1+0x1188] ;  /* 0x0011880001147983 */ /* 0x000ea20000300a00 */
[----:B------:R-:W-:-:S02]  /*13fc0*/  IMAD.MOV.U32 R6, RZ, RZ, R11 ;  /* 0x000000ffff067224 */ /* 0x000fc400078e000b */
[----:B------:R-:W-:Y:S02]  /*13fd0*/  IMAD.MOV.U32 R7, RZ, RZ, R10 ;  /* 0x000000ffff077224 */ /* 0x000fe400078e000a */
[----:B------:R-:W0:Y:S04]  /*13fe0*/  LDSM.16.M88.4 R8, [R8+UR5+0x8400] ;  /* 0x008400050808783b */ /* 0x000e280008000200 */
[----:B0-----:R-:W-:Y:S04]  /*13ff0*/  STL [R1+0xf80], R10 ;  /* 0x000f800a01007387 */ /* 0x001fe80000100800 */
[----:B------:R-:W-:Y:S01]  /*14000*/  STL [R1+0xf7c], R11 ;  /* 0x000f7c0b01007387 */ /* 0x000fe20000100800 */
[----:B--2---:R-:W-:Y:S03]  /*14010*/  HMMA.16816.F32.BF16 R24, R24, R14, R20 ;  /* 0x0000000e1818723c */ /* 0x004fe60000041814 */
[----:B------:R-:W2:Y:S04]  /*14020*/  LDL.LU.64 R22, [R1+0x1180] ;  /* 0x0011800001167983 */ /* 0x000ea80000300a00 */
[----:B------:R-:W2:-:S12]  /*14030*/  LDL.LU.64 R20, [R1+0x1178] ;  /* 0x0011780001147983 */ /* 0x000e980000300a00 */
[----:B------:R-:W-:Y:S04]  /*14040*/  STL.64 [R1+0x1e0], R24 ;  /* 0x0001e01801007387 */ /* 0x000fe80000100a00 */
[----:B------:R-:W-:Y:S04]  /*14050*/  STL.64 [R1+0x1e8], R26 ;  /* 0x0001e81a01007387 */ /* 0x000fe80000100a00 */
[----:B------:R-:W0:Y:S02]  /*14060*/  LDSM.16.MT88.4 R24, [R29+UR5+0x4080] ;  /* 0x004080051d18783b */ /* 0x000e240008004200 */
[----:B0-----:R-:W-:-:S02]  /*14070*/  IMAD.MOV.U32 R11, RZ, RZ, R26 ;  /* 0x000000ffff0b7224 */ /* 0x001fc400078e001a */
[----:B------:R0:W-:Y:S01]  /*14080*/  STL.64 [R1+0xa0], R24 ;  /* 0x0000a01801007387 */ /* 0x0001e20000100a00 */
[----:B------:R-:W-:-:S03]  /*14090*/  IMAD.MOV.U32 R10, RZ, RZ, R27 ;  /* 0x000000ffff0a7224 */ /* 0x000fc600078e001b */
[----:B------:R-:W2:Y:S04]  /*140a0*/  LDL.LU.64 R26, [R1+0x1170] ;  /* 0x00117000011a7983 */ /* 0x000ea80000300a00 */
[----:B0-----:R-:W2:Y:S04]  /*140b0*/  LDL.LU.64 R24, [R1+0x1168] ;  /* 0x0011680001187983 */ /* 0x001ea80000300a00 */
[----:B------:R-:W-:Y:S04]  /*140c0*/  STL.64 [R1+0x10a8], R10 ;  /* 0x0010a80a01007387 */ /* 0x000fe80000100a00 */
[----:B------:R0:W-:Y:S04]  /*140d0*/  STL.64 [R1+0x10a0], R8 ;  /* 0x0010a00801007387 */ /* 0x0001e80000100a00 */
[----:B0-----:R-:W3:Y:S04]  /*140e0*/  LDL.LU.64 R8, [R1+0x50] ;  /* 0x0000500001087983 */ /* 0x001ee80000300a00 */
[----:B------:R-:W3:Y:S01]  /*140f0*/  LDL.LU.64 R10, [R1+0x58] ;  /* 0x00005800010a7983 */ /* 0x000ee20000300a00 */
        /* <DEDUP_REMOVED lines=48> */
[----:B------:R0:W-:Y:S04]  /*14400*/  STL.64 [R1+0x160], R24 ;  /* 0x0001601801007387 */ /* 0x0001e80000100a00 */
[----:B------:R1:W-:Y:S04]  /*14410*/  STL.64 [R1+0x168], R26 ;  /* 0x0001681a01007387 */ /* 0x0003e80000100a00 */
[----:B0-----:R-:W2:Y:S04]  /*14420*/  LDL.LU R24, [R1+0x90] ;  /* 0x0000900001187983 */ /* 0x001ea80000300800 */
[----:B------:R-:W2:Y:S01]  /*14430*/  LDL.LU R25, [R1+0x94] ;  /* 0x0000940001197983 */ /* 0x000ea20000300800 */
[----:B-1----:R-:W-:-:S02]  /*14440*/  IMAD.MOV.U32 R26, RZ, RZ, R28 ;  /* 0x000000ffff1a7224 */ /* 0x002fc400078e001c */
[----:B---3--:R-:W-:-:S07]  /*14450*/  IMAD.MOV.U32 R27, RZ, RZ, R17 ;  /* 0x000000ffff1b7224 */ /* 0x008fce00078e0011 */
[C---:B--2---:R-:W-:Y:S08]  /*14460*/  HMMA.16816.F32.BF16 R24, R20.reuse, R18, R24 ;  /* 0x000000121418723c */ /* 0x044ff00000041818 */
[----:B----4-:R-:W-:Y:S11]  /*14470*/  HMMA.16816.F32.BF16 R20, R20, R14, R4 ;  /* 0x0000000e1414723c */ /* 0x010ff60000041804 */
[----:B------:R-:W-:Y:S04]  /*14480*/  STL.64 [R1+0x150], R24 ;  /* 0x0001501801007387 */ /* 0x000fe80000100a00 */
[----:B------:R-:W-:Y:S04]  /*14490*/  STL.64 [R1+0x158], R26 ;  /* 0x0001581a01007387 */ /* 0x000fe80000100a00 */
[----:B------:R-:W2:Y:S04]  /*144a0*/  LDL.LU.64 R4, [R1+0x10b0] ;  /* 0x0010b00001047983 */ /* 0x000ea80000300a00 */
[----:B------:R-:W-:Y:S04]  /*144b0*/  STL.64 [R1+0x140], R20 ;  /* 0x0001401401007387 */ /* 0x000fe80000100a00 */
[----:B------:R-:W-:Y:S04]  /*144c0*/  STL.64 [R1+0x148], R22 ;  /* 0x0001481601007387 */ /* 0x000fe80000100a00 */
[----:B------:R-:W0:Y:S04]  /*144d0*/  LDSM.16.MT88.4 R20, [R29+UR5+0x4100] ;  /* 0x004100051d14783b */ /* 0x000e280008004200 */
[----:B0-----:R-:W-:Y:S04]  /*144e0*/  STL.64 [R1+0x30], R20 ;  /* 0x0000301401007387 */ /* 0x001fe80000100a00 */
[----:B------:R-:W-:Y:S04]  /*144f0*/  STL.64 [R1+0x38], R22 ;  /* 0x0000381601007387 */ /* 0x000fe80000100a00 */
[----:B------:R-:W0:Y:S01]  /*14500*/  LDSM.16.MT88.4 R20, [R29+UR5+0x4180] ;  /* 0x004180051d14783b */ /* 0x000e220008004200 */
[----:B------:R-:W-:Y:S01]  /*14510*/  LOP3.LUT R27, R29, 0x40, RZ, 0x3c, !PT ;  /* 0x000000401d1b7812 */ /* 0x000fe200078e3cff */
[----:B0-----:R-:W-:-:S02]  /*14520*/  IMAD.MOV.U32 R26, RZ, RZ, R21 ;  /* 0x000000ffff1a7224 */ /* 0x001fc400078e0015 */
[----:B------:R-:W-:Y:S01]  /*14530*/  IMAD.MOV.U32 R25, RZ, RZ, R22 ;  /* 0x000000ffff197224 */ /* 0x000fe200078e0016 */
[----:B------:R-:W-:Y:S01]  /*14540*/  STL [R1+0x20], R20 ;  /* 0x0000201401007387 */ /* 0x000fe20000100800 */
[----:B------:R-:W-:-:S03]  /*14550*/  IMAD.MOV.U32 R24, RZ, RZ, R23 ;  /* 0x000000ffff187224 */ /* 0x000fc600078e0017 */
[----:B------:R-:W0:Y:S01]  /*14560*/  LDSM.16.MT88.4 R20, [R27+UR5+0x4000] ;  /* 0x004000051b14783b */ /* 0x000e220008004200 */
[----:B------:R-:W-:Y:S02]  /*14570*/  IMAD.MOV.U32 R17, RZ, RZ, R3 ;  /* 0x000000ffff117224 */ /* 0x000fe400078e0003 */
[----:B------:R-:W-:Y:S02]  /*14580*/  IMAD.MOV.U32 R18, RZ, RZ, R2 ;  /* 0x000000ffff127224 */ /* 0x000fe400078e0002 */
[----:B------:R-:W-:Y:S01]  /*14590*/  IMAD.MOV.U32 R19, RZ, RZ, R0 ;  /* 0x000000ffff137224 */ /* 0x000fe200078e0000 */
[----:B0-----:R-:W-:Y:S04]  /*145a0*/  STL.64 [R1+0x10], R20 ;  /* 0x0000101401007387 */ /* 0x001fe80000100a00 */
[----:B------:R-:W-:Y:S04]  /*145b0*/  STL.64 [R1+0x18], R22 ;  /* 0x0000181601007387 */ /* 0x000fe80000100a00 */
[----:B------:R-:W0:Y:S04]  /*145c0*/  LDSM.16.MT88.4 R20, [R27+UR5+0x4080] ;  /* 0x004080051b14783b */ /* 0x000e280008004200 */
[----:B0-----:R-:W-:Y:S04]  /*145d0*/  STL.64 [R1], R20 ;  /* 0x0000001401007387 */ /* 0x001fe80000100a00 */
[----:B------:R2:W-:Y:S02]  /*145e0*/  STL.64 [R1+0x8], R22 ;  /* 0x0000081601007387 */ /* 0x0005e40000100a00 */
[----:B--2---:R-:W-:Y:S01]  /*145f0*/  HMMA.16816.F32.BF16 R20, R8, R4, R16 ;  /* 0x000000040814723c */ /* 0x004fe20000041810 */
[----:B------:R-:W-:-:S02]  /*14600*/  IMAD.MOV.U32 R17, RZ, RZ, R10 ;  /* 0x000000ffff117224 */ /* 0x000fc400078e000a */
[----:B------:R-:W-:Y:S02]  /*14610*/  IMAD.MOV.U32 R16, RZ, RZ, R11 ;  /* 0x000000ffff107224 */ /* 0x000fe400078e000b */
[----:B------:R-:W-:Y:S02]  /*14620*/  IMAD.MOV.U32 R19, RZ, RZ, R8 ;  /* 0x000000ffff137224 */ /* 0x000fe400078e0008 */
[----:B------:R-:W-:Y:S01]  /*14630*/  IMAD.MOV.U32 R18, RZ, RZ, R9 ;  /* 0x000000ffff127224 */ /* 0x000fe200078e0009 */
[----:B------:R-:W2:Y:S04]  /*14640*/  LDL.LU.64 R10, [R1+0x10a8] ;  /* 0x0010a800010a7983 */ /* 0x000ea80000300a00 */
[----:B------:R-:W3:Y:S04]  /*14650*/  LDL.LU.64 R8, [R1+0x10a0] ;  /* 0x0010a00001087983 */ /* 0x000ee80000300a00 */
[----:B------:R0:W-:Y:S04]  /*14660*/  STL.64 [R1+0x1098], R4 ;  /* 0x0010980401007387 */ /* 0x0001e80000100a00 */
[----:B0-----:R-:W3:Y:S04]  /*14670*/  LDL.LU R4, [R1+0x60] ;  /* 0x0000600001047983 */ /* 0x001ee80000300800 */
[----:B------:R-:W3:Y:S04]  /*14680*/  LDL.LU R5, [R1+0x64] ;  /* 0x0000640001057983 */ /* 0x000ee80000300800 */
[----:B------:R-:W3:Y:S04]  /*14690*/  LDL.LU R6, [R1+0x68] ;  /* 0x0000680001067983 */ /* 0x000ee80000300800 */
[----:B------:R-:W3:Y:S01]  /*146a0*/  LDL.LU R7, [R1+0x6c] ;  /* 0x00006c0001077983 */ /* 0x000ee20000300800 */
[----:B------:R-:W-:-:S02]  /*146b0*/  IMAD.MOV.U32 R3, RZ, RZ, R22 ;  /* 0x000000ffff037224 */ /* 0x000fc400078e0016 */
[----:B------:R-:W-:Y:S02]  /*146c0*/  IMAD.MOV.U32 R2, RZ, RZ, R23 ;  /* 0x000000ffff027224 */ /* 0x000fe400078e0017 */
[----:B------:R-:W-:Y:S02]  /*146d0*/  IMAD.MOV.U32 R22, RZ, RZ, R13 ;  /* 0x000000ffff167224 */ /* 0x000fe400078e000d */
[----:B------:R-:W-:Y:S02]  /*146e0*/  IMAD.MOV.U32 R23, RZ, RZ, R12 ;  /* 0x000000ffff177224 */ /* 0x000fe400078e000c */
[----:B------:R-:W0:Y:S01]  /*146f0*/  LDSM.16.MT88.4 R12, [R27+UR5+0x4100] ;  /* 0x004100051b0c783b */ /* 0x000e220008004200 */
[----:B------:R-:W-:Y:S02]  /*14700*/  IMAD.MOV.U32 R0, RZ, RZ, R20 ;  /* 0x000000ffff007224 */ /* 0x000fe400078e0014 */
[----:B------:R-:W-:Y:S01]  /*14710*/  IMAD.MOV.U32 R28, RZ, RZ, R21 ;  /* 0x000000ffff1c7224 */ /* 0x000fe200078e0015 */
[----:B------:R-:W4:Y:S04]  /*14720*/  LDL.LU R20, [R1+0xe0] ;  /* 0x0000e00001147983 */ /* 0x000f280000300800 */
[----:B------:R-:W4:Y:S04]  /*14730*/  LDL.LU R21, [R1+0xe4] ;  /* 0x0000e40001157983 */ /* 0x000f280000300800 */
[----:B------:R-:W-:Y:S04]  /*14740*/  STL [R1+0xf90], R2 ;  /* 0x000f900201007387 */ /* 0x000fe80000100800 */
[----:B------:R-:W-:Y:S04]  /*14750*/  STL [R1+0xf8c], R3 ;  /* 0x000f8c0301007387 */ /* 0x000fe80000100800 */
[----:B------:R-:W-:Y:S04]  /*14760*/  STL [R1+0xf88], R28 ;  /* 0x000f881c01007387 */ /* 0x000fe80000100800 */
[----:B------:R-:W-:Y:S04]  /*14770*/  STL [R1+0xf84], R0 ;  /* 0x000f840001007387 */ /* 0x000fe80000100800 */
[----:B0-----:R0:W-:Y:S04]  /*14780*/  STL.64 [R1+0x1038], R14 ;  /* 0x0010380e01007387 */ /* 0x0011e80000100a00 */
[----:B------:R1:W-:Y:S01]  /*14790*/  STL.64 [R1+0x1030], R12 ;  /* 0x0010300c01007387 */ /* 0x0003e20000100a00 */
[----:B0-----:R-:W-:-:S02]  /*147a0*/  IMAD.MOV.U32 R14, RZ, RZ, R17 ;  /* 0x000000ffff0e7224 */ /* 0x001fc400078e0011 */
[----:B-1----:R-:W-:Y:S02]  /*147b0*/  IMAD.MOV.U32 R12, RZ, RZ, R19 ;  /* 0x000000ffff0c7224 */ /* 0x002fe400078e0013 */
[----:B------:R-:W-:Y:S02]  /*147c0*/  IMAD.MOV.U32 R13, RZ, RZ, R18 ;  /* 0x000000ffff0d7224 */ /* 0x000fe400078e0012 */
[----:B------:R-:W-:Y:S02]  /*147d0*/  IMAD.MOV.U32 R15, RZ, RZ, R16 ;  /* 0x000000ffff0f7224 */ /* 0x000fe400078e0010 */
[----:B------:R-:W0:Y:S04]  /*147e0*/  LDSM.16.MT88.4 R16, [R27+UR5+0x4180] ;  /* 0x004180051b10783b */ /* 0x000e280008004200 */
[----:B0-----:R0:W-:Y:S04]  /*147f0*/  STL [R1+0xfa0], R16 ;  /* 0x000fa01001007387 */ /* 0x0011e80000100800 */
[----:B------:R1:W-:Y:S04]  /*14800*/  STL [R1+0xf9c], R17 ;  /* 0x000f9c1101007387 */ /* 0x0003e80000100800 */
[----:B------:R2:W-:Y:S04]  /*14810*/  STL [R1+0xf98], R18 ;  /* 0x000f981201007387 */ /* 0x0005e80000100800 */
[----:B------:R2:W-:Y:S04]  /*14820*/  STL [R1+0xf94], R19 ;  /* 0x000f941301007387 */ /* 0x0005e80000100800 */
[----:B0-----:R-:W4:Y:S04]  /*14830*/  LDL.LU R16, [R1+0xa0] ;  /* 0x0000a00001107983 */ /* 0x001f280000300800 */
[----:B-1----:R-:W4:Y:S01]  /*14840*/  LDL.LU R17, [R1+0xa4] ;  /* 0x0000a40001117983 */ /* 0x002f220000300800 */
[----:B---3--:R-:W-:Y:S03]  /*14850*/  HMMA.16816.F32.BF16 R12, R12, R8, R4 ;  /* 0x000000080c0c723c */ /* 0x008fe60000041804 */
[----:B------:R-:W4:Y:S01]  /*14860*/  LDL.LU.64 R4, [R1+0x1098] ;  /* 0x0010980001047983 */ /* 0x000f220000300a00 */
[----:B--2---:R-:W-:-:S02]  /*14870*/  IMAD.MOV.U32 R18, RZ, RZ, R11 ;  /* 0x000000ffff127224 */ /* 0x004fc400078e000b */
[----:B------:R-:W-:-:S13]  /*14880*/  IMAD.MOV.U32 R19, RZ, RZ, R10 ;  /* 0x000000ffff137224 */ /* 0x000fda00078e000a */
[----:B------:R-:W-:Y:S02]  /*14890*/  IMAD.MOV.U32 R10, RZ, RZ, R12 ;  /* 0x000000ffff0a7224 */ /* 0x000fe400078e000c */
[----:B------:R-:W-:Y:S02]  /*148a0*/  IMAD.MOV.U32 R11, RZ, RZ, R13 ;  /* 0x000000ffff0b7224 */ /* 0x000fe400078e000d */
[----:B------:R-:W-:Y:S02]  /*148b0*/  IMAD.MOV.U32 R6, RZ, RZ, R14 ;  /* 0x000000ffff067224 */ /* 0x000fe400078e000e */
[----:B------:R-:W-:Y:S02]  /*148c0*/  IMAD.MOV.U32 R7, RZ, RZ, R15 ;  /* 0x000000ffff077224 */ /* 0x000fe400078e000f */
[----:B------:R-:W0:Y:S04]  /*148d0*/  LDSM.16.MT88.4 R12, [R29+UR5+0x6000] ;  /* 0x006000051d0c783b */ /* 0x000e280008004200 */
[----:B------:R-:W-:Y:S04]  /*148e0*/  STL [R1+0xfb0], R7 ;  /* 0x000fb00701007387 */ /* 0x000fe80000100800 */
[----:B------:R-:W-:Y:S04]  /*148f0*/  STL [R1+0xfac], R6 ;  /* 0x000fac0601007387 */ /* 0x000fe80000100800 */
[----:B------:R-:W-:Y:S04]  /*14900*/  STL [R1+0xfa8], R11 ;  /* 0x000fa80b01007387 */ /* 0x000fe80000100800 */
[----:B------:R-:W-:Y:S04]  /*14910*/  STL [R1+0xfa4], R10 ;  /* 0x000fa40a01007387 */ /* 0x000fe80000100800 */
[----:B0-----:R-:W-:Y:S04]  /*14920*/  STL.64 [R1+0x90], R12 ;  /* 0x0000900c01007387 */ /* 0x001fe80000100a00 */
[----:B------:R-:W-:Y:S04]  /*14930*/  STL.64 [R1+0x98], R14 ;  /* 0x0000980e01007387 */ /* 0x000fe80000100a00 */
[----:B------:R-:W0:Y:S04]  /*14940*/  LDSM.16.MT88.4 R12, [R29+UR5+0x6080] ;  /* 0x006080051d0c783b */ /* 0x000e280008004200 */
[----:B0-----:R-:W-:Y:S04]  /*14950*/  STL.64 [R1+0x80], R12 ;  /* 0x0000800c01007387 */ /* 0x001fe80000100a00 */
[----:B------:R-:W-:Y:S04]  /*14960*/  STL.64 [R1+0x88], R14 ;  /* 0x0000880e01007387 */ /* 0x000fe80000100a00 */
[----:B------:R-:W0:Y:S04]  /*14970*/  LDSM.16.MT88.4 R12, [R29+UR5+0x6100] ;  /* 0x006100051d0c783b */ /* 0x000e280008004200 */
[----:B0-----:R-:W-:Y:S04]  /*14980*/  STL.64 [R1+0x70], R12 ;  /* 0x0000700c01007387 */ /* 0x001fe80000100a00 */
[----:B------:R-:W-:Y:S04]  /*14990*/  STL.64 [R1+0x78], R14 ;  /* 0x0000780e01007387 */ /* 0x000fe80000100a00 */
[----:B------:R-:W0:Y:S04]  /*149a0*/  LDSM.16.MT88.4 R12, [R29+UR5+0x6180] ;  /* 0x006180051d0c783b */ /* 0x000e280008004200 */
[----:B------:R-:W-:Y:S04]  /*149b0*/  STL [R1+0xd68], R29 ;  /* 0x000d681d01007387 */ /* 0x000fe80000100800 */
[----:B0-----:R-:W-:Y:S04]  /*149c0*/  STL.64 [R1+0x60], R12 ;  /* 0x0000600c01007387 */ /* 0x001fe80000100a00 */
[----:B------:R4:W-:Y:S02]  /*149d0*/  STL.64 [R1+0x68], R14 ;  /* 0x0000680e01007387 */ /* 0x0009e40000100a00 */
[----:B----4-:R-:W-:Y:S02]  /*149e0*/  HMMA.16816.F32.BF16 R12, R16, R4, R20 ;  /* 0x00000004100c723c */ /* 0x010fe40000041814 */
[----:B------:R-:W-:-:S15]  /*149f0*/  LDSM.16.MT88.4 R20, [R27+UR5+0x6080] ;  /* 0x006080051b14783b */ /* 0x000fde0008004200 */
[----:B------:R-:W-:Y:S02]  /*14a00*/  NOP ;  /* 0x0000000000007918 */ /* 0x000fe40000000000 */
[----:B------:R-:W-:Y:S02]  /*14a10*/  IMAD.MOV.U32 R3, RZ, RZ, R12 ;  /* 0x000000ffff037224 */ /* 0x000fe400078e000c */
[----:B------:R-:W-:Y:S02]  /*14a20*/  IMAD.MOV.U32 R28, RZ, RZ, R13 ;  /* 0x000000ffff1c7224 */ /* 0x000fe400078e000d */
[----:B------:R-:W-:Y:S02]  /*14a30*/  IMAD.MOV.U32 R0, RZ, RZ, R14 ;  /* 0x000000ffff007224 */ /* 0x000fe400078e000e */
[----:B------:R-:W-:Y:S02]  /*14a40*/  IMAD.MOV.U32 R29, RZ, RZ, R15 ;  /* 0x000000ffff1d7224 */ /* 0x000fe400078e000f */
[----:B------:R-:W0:Y:S04]  /*14a50*/  LDSM.16.MT88.4 R12, [R27+UR5+0x6000] ;  /* 0x006000051b0c783b */ /* 0x000e280008004200 */
[----:B------:R1:W-:Y:S04]  /*14a60*/  STL.64 [R1+0x1090], R4 ;  /* 0x0010900401007387 */ /* 0x0003e80000100a00 */
[----:B-1----:R-:W2:Y:S04]  /*14a70*/  LDL.LU R4, [R1+0x1f0] ;  /* 0x0001f00001047983 */ /* 0x002ea80000300800 */
[----:B------:R-:W2:Y:S04]  /*14a80*/  LDL.LU R5, [R1+0x1f4] ;  /* 0x0001f40001057983 */ /* 0x000ea80000300800 */
[----:B------:R-:W2:Y:S04]  /*14a90*/  LDL.LU R6, [R1+0x1f8] ;  /* 0x0001f80001067983 */ /* 0x000ea80000300800 */
[----:B------:R-:W2:Y:S04]  /*14aa0*/  LDL.LU R7, [R1+0x1fc] ;  /* 0x0001fc0001077983 */ /* 0x000ea80000300800 */
        /* <DEDUP_REMOVED lines=11> */
[----:B------:R-:W-:Y:S04]  /*14b60*/  STL.64 [R1+0x1068], R14 ;  /* 0x0010680e01007387 */ /* 0x000fe80000100a00 */
[----:B------:R-:W-:Y:S04]  /*14b70*/  STL.64 [R1+0x1060], R12 ;  /* 0x0010600c01007387 */ /* 0x000fe80000100a00 */
[----:B0-----:R-:W-:Y:S04]  /*14b80*/  STL.64 [R1+0xe48], R22 ;  /* 0x000e481601007387 */ /* 0x001fe80000100a00 */
[----:B------:R0:W-:Y:S04]  /*14b90*/  STL.64 [R1+0xe40], R20 ;  /* 0x000e401401007387 */ /* 0x0001e80000100a00 */
[----:B0-----:R-:W3:Y:S01]  /*14ba0*/  LDL.LU R20, [R1+0x20] ;  /* 0x0000200001147983 */ /* 0x001ee20000300800 */
[----:B------:R-:W-:-:S02]  /*14bb0*/  IMAD.MOV.U32 R22, RZ, RZ, R25 ;  /* 0x000000ffff167224 */ /* 0x000fc400078e0019 */
[----:B------:R-:W-:Y:S02]  /*14bc0*/  IMAD.MOV.U32 R23, RZ, RZ, R24 ;  /* 0x000000ffff177224 */ /* 0x000fe400078e0018 */
[----:B------:R-:W-:Y:S02]  /*14bd0*/  IMAD.MOV.U32 R21, RZ, RZ, R26 ;  /* 0x000000ffff157224 */ /* 0x000fe400078e001a */
[----:B------:R-:W0:Y:S04]  /*14be0*/  LDSM.16.MT88.4 R24, [R27+UR5+0x6180] ;  /* 0x006180051b18783b */ /* 0x000e280008004200 */
[----:B------:R-:W-:Y:S04]  /*14bf0*/  STL.64 [R1+0x1078], R22 ;  /* 0x0010781601007387 */ /* 0x000fe80000100a00 */
[----:B---3--:R1:W-:Y:S04]  /*14c00*/  STL.64 [R1+0x1070], R20 ;  /* 0x0010701401007387 */ /* 0x0083e80000100a00 */
[----:B-1----:R-:W3:Y:S04]  /*14c10*/  LDL.LU R20, [R1+0x1e0] ;  /* 0x0001e00001147983 */ /* 0x002ee80000300800 */
[----:B------:R-:W3:Y:S04]  /*14c20*/  LDL.LU R21, [R1+0x1e4] ;  /* 0x0001e40001157983 */ /* 0x000ee80000300800 */
[----:B------:R-:W4:Y:S04]  /*14c30*/  LDL.LU R22, [R1+0x1e8] ;  /* 0x0001e80001167983 */ /* 0x000f280000300800 */
[----:B------:R-:W4:Y:S01]  /*14c40*/  LDL.LU R23, [R1+0x1ec] ;  /* 0x0001ec0001177983 */ /* 0x000f220000300800 */
[----:B--2---:R-:W-:-:S15]  /*14c50*/  HMMA.16816.F32.BF16 R4, R16, R8, R4 ;  /* 0x000000081004723c */ /* 0x004fde0000041804 */
[----:B------:R-:W-:-:S04]  /*14c60*/  NOP ;  /* 0x0000000000007918 */ /* 0x000fc80000000000 */
[----:B------:R-:W-:Y:S02]  /*14c70*/  IMAD.MOV.U32 R2, RZ, RZ, R7 ;  /* 0x000000ffff027224 */ /* 0x000fe400078e0007 */
[----:B------:R-:W-:Y:S02]  /*14c80*/  IMAD.MOV.U32 R19, RZ, RZ, R6 ;  /* 0x000000ffff137224 */ /* 0x000fe400078e0006 */
[----:B------:R-:W-:Y:S02]  /*14c90*/  IMAD.MOV.U32 R18, RZ, RZ, R5 ;  /* 0x000000ffff127224 */ /* 0x000fe400078e0005 */
[----:B------:R-:W-:Y:S01]  /*14ca0*/  IMAD.MOV.U32 R17, RZ, RZ, R4 ;  /* 0x000000ffff117224 */ /* 0x000fe200078e0004 */
[----:B----4-:R-:W-:Y:S04]  /*14cb0*/  STL.64 [R1+0x1088], R22 ;  /* 0x0010881601007387 */ /* 0x010fe80000100a00 */
[----:B---3--:R1:W-:Y:S04]  /*14cc0*/  STL.64 [R1+0x1080], R20 ;  /* 0x0010801401007387 */ /* 0x0083e80000100a00 */
[----:B-1----:R-:W2:Y:S04]  /*14cd0*/  LDL.LU.64 R20, [R1+0x30] ;  /* 0x0000300001147983 */ /* 0x002ea80000300a00 */
[----:B------:R-:W3:Y:S04]  /*14ce0*/  LDL.LU.64 R22, [R1+0x38] ;  /* 0x0000380001167983 */ /* 0x000ee80000300a00 */
[----:B------:R-:W4:Y:S04]  /*14cf0*/  LDL.LU R12, [R1+0x1d0] ;  /* 0x0001d000010c7983 */ /* 0x000f280000300800 */
[----:B------:R-:W4:Y:S04]  /*14d00*/  LDL.LU R13, [R1+0x1d4] ;  /* 0x0001d400010d7983 */ /* 0x000f280000300800 */
[----:B------:R-:W4:Y:S04]  /*14d10*/  LDL.LU R14, [R1+0x1d8] ;  /* 0x0001d800010e7983 */ /* 0x000f280000300800 */
[----:B------:R-:W4:Y:S04]  /*14d20*/  LDL.LU R15, [R1+0x1dc] ;  /* 0x0001dc00010f7983 */ /* 0x000f280000300800 */
[----:B------:R-:W4:Y:S04]  /*14d30*/  LDL.LU.64 R4, [R1+0x1090] ;  /* 0x0010900001047983 */ /* 0x000f280000300a00 */
[----:B------:R-:W-:Y:S04]  /*14d40*/  STL [R1+0xfd0], R2 ;  /* 0x000fd00201007387 */ /* 0x000fe80000100800 */
[----:B------:R-:W-:Y:S04]  /*14d50*/  STL [R1+0xfcc], R19 ;  /* 0x000fcc1301007387 */ /* 0x000fe80000100800 */
[----:B------:R-:W-:Y:S04]  /*14d60*/  STL [R1+0xfc8], R18 ;  /* 0x000fc81201007387 */ /* 0x000fe80000100800 */
[----:B------:R1:W-:Y:S04]  /*14d70*/  STL [R1+0xfc4], R17 ;  /* 0x000fc41101007387 */ /* 0x0003e80000100800 */
[----:B------:R-:W4:Y:S04]  /*14d80*/  LDL.LU R16, [R1+0x200] ;  /* 0x0002000001107983 */ /* 0x000f280000300800 */
[----:B-1----:R-:W4:Y:S04]  /*14d90*/  LDL.LU R17, [R1+0x204] ;  /* 0x0002040001117983 */ /* 0x002f280000300800 */
[----:B------:R-:W4:Y:S04]  /*14da0*/  LDL.LU R18, [R1+0x208] ;  /* 0x0002080001127983 */ /* 0x000f280000300800 */
[----:B------:R-:W4:Y:S04]  /*14db0*/  LDL.LU R19, [R1+0x20c] ;  /* 0x00020c0001137983 */ /* 0x000f280000300800 */
[----:B0-----:R-:W-:Y:S04]  /*14dc0*/  STL.64 [R1+0xe28], R26 ;  /* 0x000e281a01007387 */ /* 0x001fe80000100a00 */
[----:B------:R0:W-:Y:S04]  /*14dd0*/  STL.64 [R1+0xe20], R24 ;  /* 0x000e201801007387 */ /* 0x0001e80000100a00 */
[----:B0-----:R-:W4:Y:S04]  /*14de0*/  LDL.LU R24, [R1+0x1b0] ;  /* 0x0001b00001187983 */ /* 0x001f280000300800 */
[----:B------:R-:W4:Y:S04]  /*14df0*/  LDL.LU R25, [R1+0x1b4] ;  /* 0x0001b40001197983 */ /* 0x000f280000300800 */
[----:B------:R-:W4:Y:S04]  /*14e00*/  LDL.LU R26, [R1+0x1b8] ;  /* 0x0001b800011a7983 */ /* 0x000f280000300800 */
[----:B------:R-:W4:Y:S01]  /*14e10*/  LDL.LU R27, [R1+0x1bc] ;  /* 0x0001bc00011b7983 */ /* 0x000f220000300800 */
[----:B--2---:R-:W-:-:S02]  /*14e20*/  IMAD.MOV.U32 R7, RZ, RZ, R20 ;  /* 0x000000ffff077224 */ /* 0x004fc400078e0014 */
[----:B---3--:R-:W-:Y:S02]  /*14e30*/  IMAD.MOV.U32 R2, RZ, RZ, R22 ;  /* 0x000000ffff027224 */ /* 0x008fe400078e0016 */
[----:B------:R-:W-:Y:S02]  /*14e40*/  IMAD.MOV.U32 R0, RZ, RZ, R23 ;  /* 0x000000ffff007224 */ /* 0x000fe400078e0017 */
[----:B------:R-:W-:Y:S01]  /*14e50*/  IMAD.MOV.U32 R3, RZ, RZ, R21 ;  /* 0x000000ffff037224 */ /* 0x000fe200078e0015 */
[----:B----4-:R-:W-:Y:S01]  /*14e60*/  HMMA.16816.F32.BF16 R16, R20, R4, R16 ;  /* 0x000000041410723c */ /* 0x010fe20000041810 */
[----:B------:R-:W2:Y:S04]  /*14e70*/  LDL.LU.64 R22, [R1+0x1088] ;  /* 0x0010880001167983 */ /* 0x000ea80000300a00 */
[----:B------:R-:W2:-:S14]  /*14e80*/  LDL.LU.64 R20, [R1+0x1080] ;  /* 0x0010800001147983 */ /* 0x000e9c0000300a00 */
[----:B------:R-:W-:Y:S02]  /*14e90*/  IMAD.MOV.U32 R6, RZ, RZ, R16 ;  /* 0x000000ffff067224 */ /* 0x000fe400078e0010 */
[----:B------:R-:W-:Y:S02]  /*14ea0*/  IMAD.MOV.U32 R16, RZ, RZ, R19 ;  /* 0x000000ffff107224 */ /* 0x000fe400078e0013 */
[----:B------:R-:W-:Y:S02]  /*14eb0*/  IMAD.MOV.U32 R11, RZ, RZ, R17 ;  /* 0x000000ffff0b7224 */ /* 0x000fe400078e0011 */
[----:B------:R-:W-:Y:S02]  /*14ec0*/  IMAD.MOV.U32 R10, RZ, RZ, R18 ;  /* 0x000000ffff0a7224 */ /* 0x000fe400078e0012 */
[----:B------:R-:W-:Y:S02]  /*14ed0*/  IMAD.MOV.U32 R17, RZ, RZ, R3 ;  /* 0x000000ffff117224 */ /* 0x000fe400078e0003 */
[----:B------:R-:W-:Y:S01]  /*14ee0*/  IMAD.MOV.U32 R18, RZ, RZ, R2 ;  /* 0x000000ffff127224 */ /* 0x000fe200078e0002 */
[----:B------:R0:W-:Y:S01]  /*14ef0*/  STL [R1+0xfe0], R16 ;  /* 0x000fe01001007387 */ /* 0x0001e20000100800 */
[----:B------:R-:W-:-:S03]  /*14f00*/  IMAD.MOV.U32 R19, RZ, RZ, R0 ;  /* 0x000000ffff137224 */ /* 0x000fc600078e0000 */
[----:B------:R-:W-:Y:S04]  /*14f10*/  STL [R1+0xfdc], R10 ;  /* 0x000fdc0a01007387 */ /* 0x000fe80000100800 */
[----:B------:R-:W-:Y:S01]  /*14f20*/  STL [R1+0xfd8], R11 ;  /* 0x000fd80b01007387 */ /* 0x000fe20000100800 */
[----:B0-----:R-:W-:-:S03]  /*14f30*/  IMAD.MOV.U32 R16, RZ, RZ, R7 ;  /* 0x000000ffff107224 */ /* 0x001fc600078e0007 */
[----:B------:R0:W-:Y:S04]  /*14f40*/  STL [R1+0xfd4], R6 ;  /* 0x000fd40601007387 */ /* 0x0001e80000100800 */
[----:B--2---:R-:W-:Y:S01]  /*14f50*/  HMMA.16816.F32.BF16 R16, R16, R8, R20 ;  /* 0x000000081010723c */ /* 0x004fe20000041814 */
[----:B------:R-:W2:Y:S04]  /*14f60*/  LDL.LU.64 R22, [R1+0x1078] ;  /* 0x0010780001167983 */ /* 0x000ea80000300a00 */
[----:B------:R-:W2:-:S14]  /*14f70*/  LDL.LU.64 R20, [R1+0x1070] ;  /* 0x0010700001147983 */ /* 0x000e9c0000300a00 */
[----:B------:R-:W-:Y:S02]  /*14f80*/  IMAD.MOV.U32 R7, RZ, RZ, R19 ;  /* 0x000000ffff077224 */ /* 0x000fe400078e0013 */
[----:B------:R-:W-:Y:S02]  /*14f90*/  IMAD.MOV.U32 R3, RZ, RZ, R18 ;  /* 0x000000ffff037224 */ /* 0x000fe400078e0012 */
[----:B------:R-:W-:Y:S02]  /*14fa0*/  IMAD.MOV.U32 R28, RZ, RZ, R17 ;  /* 0x000000ffff1c7224 */ /* 0x000fe400078e0011 */
[----:B------:R-:W-:Y:S01]  /*14fb0*/  IMAD.MOV.U32 R0, RZ, RZ, R16 ;  /* 0x000000ffff007224 */ /* 0x000fe200078e0010 */
[----:B------:R-:W-:Y:S04]  /*14fc0*/  STL [R1+0xff0], R7 ;  /* 0x000ff00701007387 */ /* 0x000fe80000100800 */
[----:B------:R-:W-:Y:S04]  /*14fd0*/  STL [R1+0xfec], R3 ;  /* 0x000fec0301007387 */ /* 0x000fe80000100800 */
[----:B------:R-:W-:Y:S04]  /*14fe0*/  STL [R1+0xfe8], R28 ;  /* 0x000fe81c01007387 */ /* 0x000fe80000100800 */
[----:B------:R-:W-:Y:S01]  /*14ff0*/  STL [R1+0xfe4], R0 ;  /* 0x000fe40001007387 */ /* 0x000fe20000100800 */
[C---:B--2---:R-:W-:Y:S08]  /*15000*/  HMMA.16816.F32.BF16 R12, R20.reuse, R4, R12 ;  /* 0x00000004140c723c */ /* 0x044ff0000004180c */
[----:B------:R-:W-:Y:S11]  /*15010*/  HMMA.16816.F32.BF16 R20, R20, R8, R24 ;  /* 0x000000081414723c */ /* 0x000ff60000041818 */
[----:B------:R-:W-:-:S02]  /*15020*/  IMAD.MOV.U32 R29, RZ, RZ, R15 ;  /* 0x000000ffff1d7224 */ /* 0x000fc400078e000f */
[----:B------:R-:W-:Y:S02]  /*15030*/  IMAD.MOV.U32 R17, RZ, RZ, R14 ;  /* 0x000000ffff117224 */ /* 0x000fe400078e000e */
[----:B------:R-:W-:Y:S02]  /*15040*/  IMAD.MOV.U32 R18, RZ, RZ, R13 ;  /* 0x000000ffff127224 */ /* 0x000fe400078e000d */
[----:B------:R-:W-:Y:S01]  /*15050*/  IMAD.MOV.U32 R19, RZ, RZ, R12 ;  /* 0x000000ffff137224 */ /* 0x000fe200078e000c */
[----:B------:R-:W2:Y:S04]  /*15060*/  LDL.LU.64 R14, [R1+0x1068] ;  /* 0x00106800010e7983 */ /* 0x000ea80000300a00 */
[----:B------:R-:W3:Y:S04]  /*15070*/  LDL.LU.64 R12, [R1+0x1060] ;  /* 0x00106000010c7983 */ /* 0x000ee80000300a00 */
[----:B------:R-:W-:Y:S04]  /*15080*/  STL [R1+0x1000], R29 ;  /* 0x0010001d01007387 */ /* 0x000fe80000100800 */
[----:B------:R1:W-:Y:S04]  /*15090*/  STL [R1+0xffc], R17 ;  /* 0x000ffc1101007387 */ /* 0x0003e80000100800 */
[----:B------:R4:W-:Y:S04]  /*150a0*/  STL [R1+0xff8], R18 ;  /* 0x000ff81201007387 */ /* 0x0009e80000100800 */
[----:B------:R4:W-:Y:S01]  /*150b0*/  STL [R1+0xff4], R19 ;  /* 0x000ff41301007387 */ /* 0x0009e20000100800 */
[----:B------:R-:W-:-:S02]  /*150c0*/  IMAD.MOV.U32 R2, RZ, RZ, R23 ;  /* 0x000000ffff027224 */ /* 0x000fc400078e0017 */
[----:B0-----:R-:W-:Y:S01]  /*150d0*/  IMAD.MOV.U32 R6, RZ, RZ, R22 ;  /* 0x000000ffff067224 */ /* 0x001fe200078e0016 */
[----:B------:R-:W2:Y:S01]  /*150e0*/  LDL.LU R16, [R1+0x1c0] ;  /* 0x0001c00001107983 */ /* 0x000ea20000300800 */
[----:B------:R-:W-:Y:S02]  /*150f0*/  IMAD.MOV.U32 R11, RZ, RZ, R21 ;  /* 0x000000ffff0b7224 */ /* 0x000fe400078e0015 */
[----:B------:R-:W-:Y:S01]  /*15100*/  IMAD.MOV.U32 R10, RZ, RZ, R20 ;  /* 0x000000ffff0a7224 */ /* 0x000fe200078e0014 */
[----:B-1----:R-:W2:Y:S04]  /*15110*/  LDL.LU R17, [R1+0x1c4] ;  /* 0x0001c40001117983 */ /* 0x002ea80000300800 */
[----:B----4-:R-:W4:Y:S04]  /*15120*/  LDL.LU R18, [R1+0x1c8] ;  /* 0x0001c80001127983 */ /* 0x010f280000300800 */
[----:B------:R-:W4:Y:S04]  /*15130*/  LDL.LU R19, [R1+0x1cc] ;  /* 0x0001cc0001137983 */ /* 0x000f280000300800 */
[----:B------:R-:W-:Y:S04]  /*15140*/  STL [R1+0x1010], R2 ;  /* 0x0010100201007387 */ /* 0x000fe80000100800 */
[----:B------:R-:W-:Y:S04]  /*15150*/  STL [R1+0x100c], R6 ;  /* 0x00100c0601007387 */ /* 0x000fe80000100800 */
[----:B------:R-:W-:Y:S04]  /*15160*/  STL [R1+0x1008], R11 ;  /* 0x0010080b01007387 */ /* 0x000fe80000100800 */
[----:B------:R-:W-:Y:S04]  /*15170*/  STL [R1+0x1004], R10 ;  /* 0x0010040a01007387 */ /* 0x000fe80000100800 */
[----:B------:R-:W2:Y:S04]  /*15180*/  LDL.LU R24, [R1+0x160] ;  /* 0x0001600001187983 */ /* 0x000ea80000300800 */
[----:B------:R-:W2:Y:S04]  /*15190*/  LDL.LU R25, [R1+0x164] ;  /* 0x0001640001197983 */ /* 0x000ea80000300800 */
[----:B------:R-:W2:Y:S04]  /*151a0*/  LDL.LU R26, [R1+0x168] ;  /* 0x00016800011a7983 */ /* 0x000ea80000300800 */
[----:B------:R-:W2:Y:S04]  /*151b0*/  LDL.LU R27, [R1+0x16c] ;  /* 0x00016c00011b7983 */ /* 0x000ea80000300800 */
[----:B--2---:R-:W-:Y:S04]  /*151c0*/  STL.64 [R1+0x1048], R26 ;  /* 0x0010481a01007387 */ /* 0x004fe80000100a00 */
[----:B------:R0:W-:Y:S04]  /*151d0*/  STL.64 [R1+0x1040], R24 ;  /* 0x0010401801007387 */ /* 0x0001e80000100a00 */
[----:B0-----:R-:W2:Y:S04]  /*151e0*/  LDL.LU R24, [R1+0x190] ;  /* 0x0001900001187983 */ /* 0x001ea80000300800 */
[----:B------:R-:W2:Y:S04]  /*151f0*/  LDL.LU R25, [R1+0x194] ;  /* 0x0001940001197983 */ /* 0x000ea80000300800 */
[----:B------:R-:W2:Y:S04]  /*15200*/  LDL.LU R26, [R1+0x198] ;  /* 0x00019800011a7983 */ /* 0x000ea80000300800 */
[----:B------:R-:W2:Y:S04]  /*15210*/  LDL.LU R27, [R1+0x19c] ;  /* 0x00019c00011b7983 */ /* 0x000ea80000300800 */
[----:B--2---:R-:W-:Y:S04]  /*15220*/  STL.64 [R1+0x1058], R26 ;  /* 0x0010581a01007387 */ /* 0x004fe80000100a00 */
[----:B------:R0:W-:Y:S04]  /*15230*/  STL.64 [R1+0x1050], R24 ;  /* 0x0010501801007387 */ /* 0x0001e80000100a00 */
[----:B0-----:R-:W4:Y:S04]  /*15240*/  LDL.LU R24, [R1+0x10] ;  /* 0x0000100001187983 */ /* 0x001f280000300800 */
[----:B------:R-:W4:Y:S04]  /*15250*/  LDL.LU R25, [R1+0x14] ;  /* 0x0000140001197983 */ /* 0x000f280000300800 */
[----:B------:R-:W4:Y:S04]  /*15260*/  LDL.LU R26, [R1+0x18] ;  /* 0x00001800011a7983 */ /* 0x000f280000300800 */
[----:B------:R-:W4:Y:S01]  /*15270*/  LDL.LU R27, [R1+0x1c] ;  /* 0x00001c00011b7983 */ /* 0x000f220000300800 */
[----:B---3--:R-:W-:-:S02]  /*15280*/  IMAD.MOV.U32 R22, RZ, RZ, R13 ;  /* 0x000000ffff167224 */ /* 0x008fc400078e000d */
[----:B------:R-:W-:Y:S02]  /*15290*/  IMAD.MOV.U32 R23, RZ, RZ, R12 ;  /* 0x000000ffff177224 */ /* 0x000fe400078e000c */
[----:B------:R-:W-:Y:S02]  /*152a0*/  IMAD.MOV.U32 R20, RZ, RZ, R15 ;  /* 0x000000ffff147224 */ /* 0x000fe400078e000f */
[----:B------:R-:W-:Y:S01]  /*152b0*/  IMAD.MOV.U32 R21, RZ, RZ, R14 ;  /* 0x000000ffff157224 */ /* 0x000fe200078e000e */
[----:B------:R-:W2:Y:S04]  /*152c0*/  LDL.LU R12, [R1+0x180] ;  /* 0x00018000010c7983 */ /* 0x000ea80000300800 */
[----:B------:R-:W2:Y:S04]  /*152d0*/  LDL.LU R13, [R1+0x184] ;  /* 0x00018400010d7983 */ /* 0x000ea80000300800 */
[----:B------:R-:W2:Y:S04]  /*152e0*/  LDL.LU R14, [R1+0x188] ;  /* 0x00018800010e7983 */ /* 0x000ea80000300800 */
[----:B------:R-:W2:Y:S04]  /*152f0*/  LDL.LU R15, [R1+0x18c] ;  /* 0x00018c00010f7983 */ /* 0x000ea80000300800 */
[----:B------:R-:W-:Y:S04]  /*15300*/  STL.64 [R1+0xe78], R22 ;  /* 0x000e781601007387 */ /* 0x000fe80000100a00 */
[----:B------:R0:W-:Y:S04]  /*15310*/  STL.64 [R1+0xe70], R20 ;  /* 0x000e701401007387 */ /* 0x0001e80000100a00 */
[----:B0-----:R-:W3:Y:S04]  /*15320*/  LDL.LU R20, [R1+0x170] ;  /* 0x0001700001147983 */ /* 0x001ee80000300800 */
[----:B------:R-:W3:Y:S04]  /*15330*/  LDL.LU R21, [R1+0x174] ;  /* 0x0001740001157983 */ /* 0x000ee80000300800 */
[----:B------:R-:W3:Y:S04]  /*15340*/  LDL.LU R22, [R1+0x178] ;  /* 0x0001780001167983 */ /* 0x000ee80000300800 */
[----:B------:R-:W3:Y:S01]  /*15350*/  LDL.LU R23, [R1+0x17c] ;  /* 0x00017c0001177983 */ /* 0x000ee20000300800 */
[----:B----4-:R-:W-:-:S15]  /*15360*/  HMMA.16816.F32.BF16 R16, R24, R4, R16 ;  /* 0x000000041810723c */ /* 0x010fde0000041810 */
[----:B------:R-:W-:-:S04]  /*15370*/  NOP ;  /* 0x0000000000007918 */ /* 0x000fc80000000000 */
[----:B------:R-:W-:Y:S02]  /*15380*/  IMAD.MOV.U32 R3, RZ, RZ, R16 ;  /* 0x000000ffff037224 */ /* 0x000fe400078e0010 */
[----:B------:R-:W-:Y:S02]  /*15390*/  IMAD.MOV.U32 R16, RZ, RZ, R19 ;  /* 0x000000ffff107224 */ /* 0x000fe400078e0013 */
[----:B------:R-:W-:Y:S02]  /*153a0*/  IMAD.MOV.U32 R28, RZ, RZ, R17 ;  /* 0x000000ffff1c7224 */ /* 0x000fe400078e0011 */
[----:B------:R-:W-:Y:S01]  /*153b0*/  IMAD.MOV.U32 R0, RZ, RZ, R18 ;  /* 0x000000ffff007224 */ /* 0x000fe200078e0012 */
[----:B------:R0:W-:Y:S04]  /*153c0*/  STL [R1+0x1020], R16 ;  /* 0x0010201001007387 */ /* 0x0001e80000100800 */
[----:B0-----:R-:W4:Y:S04]  /*153d0*/  LDL.LU R16, [R1+0x1a0] ;  /* 0x0001a00001107983 */ /* 0x001f280000300800 */
[----:B------:R-:W4:Y:S04]  /*153e0*/  LDL.LU R17, [R1+0x1a4] ;  /* 0x0001a40001117983 */ /* 0x000f280000300800 */
[----:B------:R-:W4:Y:S04]  /*153f0*/  LDL.LU R18, [R1+0x1a8] ;  /* 0x0001a80001127983 */ /* 0x000f280000300800 */
[----:B------:R-:W4:Y:S04]  /*15400*/  LDL.LU R19, [R1+0x1ac] ;  /* 0x0001ac0001137983 */ /* 0x000f280000300800 */
[----:B------:R-:W-:Y:S04]  /*15410*/  STL [R1+0x101c], R0 ;  /* 0x00101c0001007387 */ /* 0x000fe80000100800 */
[----:B------:R-:W-:Y:S04]  /*15420*/  STL [R1+0x1018], R28 ;  /* 0x0010181c01007387 */ /* 0x000fe80000100800 */
[----:B------:R-:W-:Y:S01]  /*15430*/  STL [R1+0x1014], R3 ;  /* 0x0010140301007387 */ /* 0x000fe20000100800 */
[----:B----4-:R-:W-:-:S15]  /*15440*/  HMMA.16816.F32.BF16 R24, R24, R8, R16 ;  /* 0x000000081818723c */ /* 0x010fde0000041810 */
[----:B------:R-:W-:-:S04]  /*15450*/  NOP ;  /* 0x0000000000007918 */ /* 0x000fc80000000000 */
[----:B------:R-:W-:Y:S02]  /*15460*/  IMAD.MOV.U32 R19, RZ, RZ, R26 ;  /* 0x000000ffff137224 */ /* 0x000fe400078e001a */
[----:B------:R-:W-:Y:S02]  /*15470*/  IMAD.MOV.U32 R18, RZ, RZ, R25 ;  /* 0x000000ffff127224 */ /* 0x000fe400078e0019 */
[----:B------:R-:W-:Y:S02]  /*15480*/  IMAD.MOV.U32 R17, RZ, RZ, R24 ;  /* 0x000000ffff117224 */ /* 0x000fe400078e0018 */
[----:B------:R-:W-:Y:S02]  /*15490*/  IMAD.MOV.U32 R7, RZ, RZ, R27 ;  /* 0x000000ffff077224 */ /* 0x000fe400078e001b */
[----:B------:R-:W4:Y:S04]  /*154a0*/  LDL.LU.64 R26, [R1+0x1058] ;  /* 0x00105800011a7983 */ /* 0x000f280000300a00 */
[----:B------:R-:W4:Y:S04]  /*154b0*/  LDL.LU.64 R24, [R1+0x1050] ;  /* 0x0010500001187983 */ /* 0x000f280000300a00 */
[----:B------:R-:W-:Y:S04]  /*154c0*/  STL [R1+0x102c], R19 ;  /* 0x00102c1301007387 */ /* 0x000fe80000100800 */
[----:B------:R-:W-:Y:S04]  /*154d0*/  STL [R1+0x1028], R18 ;  /* 0x0010281201007387 */ /* 0x000fe80000100800 */
[----:B------:R0:W-:Y:S04]  /*154e0*/  STL [R1+0x1024], R17 ;  /* 0x0010241101007387 */ /* 0x0001e80000100800 */
[----:B------:R-:W4:Y:S04]  /*154f0*/  LDL.LU R16, [R1] ;  /* 0x0000000001107983 */ /* 0x000f280000300800 */
[----:B0-----:R-:W4:Y:S04]  /*15500*/  LDL.LU R17, [R1+0x4] ;  /* 0x0000040001117983 */ /* 0x001f280000300800 */
[----:B------:R-:W4:Y:S04]  /*15510*/  LDL.LU R18, [R1+0x8] ;  /* 0x0000080001127983 */ /* 0x000f280000300800 */
[----:B------:R-:W4:Y:S02]  /*15520*/  LDL.LU R19, [R1+0xc] ;  /* 0x00000c0001137983 */ /* 0x000f240000300800 */
[C---:B----4-:R-:W-:Y:S08]  /*15530*/  HMMA.16816.F32.BF16 R24, R16.reuse, R4, R24 ;  /* 0x000000041018723c */ /* 0x050ff00000041818 */
[----:B--2---:R-:W-:Y:S11]  /*15540*/  HMMA.16816.F32.BF16 R16, R16, R8, R12 ;  /* 0x000000081010723c */ /* 0x004ff6000004180c */
[----:B------:R-:W-:-:S02]  /*15550*/  IMAD.MOV.U32 R10, RZ, RZ, R26 ;  /* 0x000000ffff0a7224 */ /* 0x000fc400078e001a */
[----:B------:R-:W-:Y:S02]  /*15560*/  IMAD.MOV.U32 R29, RZ, RZ, R27 ;  /* 0x000000ffff1d7224 */ /* 0x000fe400078e001b */
[----:B------:R-:W-:Y:S02]  /*15570*/  IMAD.MOV.U32 R6, RZ, RZ, R24 ;  /* 0x000000ffff067224 */ /* 0x000fe400078e0018 */
[----:B------:R-:W-:Y:S01]  /*15580*/  IMAD.MOV.U32 R11, RZ, RZ, R25 ;  /* 0x000000ffff0b7224 */ /* 0x000fe200078e0019 */
[----:B------:R-:W2:Y:S04]  /*15590*/  LDL.LU.64 R26, [R1+0x1048] ;  /* 0x00104800011a7983 */ /* 0x000ea80000300a00 */
[----:B------:R-:W2:Y:S04]  /*155a0*/  LDL.LU.64 R24, [R1+0x1040] ;  /* 0x0010400001187983 */ /* 0x000ea80000300a00 */
[----:B------:R-:W3:Y:S04]  /*155b0*/  LDL.LU.64 R14, [R1+0x1038] ;  /* 0x00103800010e7983 */ /* 0x000ee80000300a00 */
[----:B------:R-:W3:Y:S01]  /*155c0*/  LDL.LU.64 R12, [R1+0x1030] ;  /* 0x00103000010c7983 */ /* 0x000ee20000300a00 */
[----:B------:R-:W-:-:S02]  /*155d0*/  IMAD.MOV.U32 R2, RZ, RZ, R19 ;  /* 0x000000ffff027224 */ /* 0x000fc400078e0013 */
[----:B------:R-:W-:Y:S02]  /*155e0*/  IMAD.MOV.U32 R3, RZ, RZ, R18 ;  /* 0x000000ffff037224 */ /* 0x000fe400078e0012 */
[----:B------:R-:W-:Y:S02]  /*155f0*/  IMAD.MOV.U32 R28, RZ, RZ, R17 ;  /* 0x000000ffff1c7224 */ /* 0x000fe400078e0011 */
[----:B------:R-:W-:Y:S01]  /*15600*/  IMAD.MOV.U32 R0, RZ, RZ, R16 ;  /* 0x000000ffff007224 */ /* 0x000fe200078e0010 */
[----:B---3--:R-:W-:-:S15]  /*15610*/  HMMA.16816.F32.BF16 R20, R12, R4, R20 ;  /* 0x000000040c14723c */ /* 0x008fde0000041814 */
[----:B------:R-:W-:-:S04]  /*15620*/  NOP ;  /* 0x0000000000007918 */ /* 0x000fc80000000000 */
[----:B------:R-:W-:Y:S02]  /*15630*/  IMAD.MOV.U32 R19, RZ, RZ, R20 ;  /* 0x000000ffff137224 */ /* 0x000fe400078e0014 */
[----:B------:R-:W-:Y:S01]  /*15640*/  IMAD.MOV.U32 R18, RZ, RZ, R21 ;  /* 0x000000ffff127224 */ /* 0x000fe200078e0015 */
[----:B------:R-:W3:Y:S01]  /*15650*/  LDL.LU R20, [R1+0x50] ;  /* 0x0000500001147983 */ /* 0x000ee20000300800 */
[----:B------:R-:W-:-:S03]  /*15660*/  IMAD.MOV.U32 R17, RZ, RZ, R22 ;  /* 0x000000ffff117224 */ /* 0x000fc600078e0016 */
[----:B------:R-:W3:Y:S01]  /*15670*/  LDL.LU R21, [R1+0x54] ;  /* 0x0000540001157983 */ /* 0x000ee20000300800 */
[----:B------:R-:W-:-:S03]  /*15680*/  IMAD.MOV.U32 R16, RZ, RZ, R23 ;  /* 0x000000ffff107224 */ /* 0x000fc600078e0017 */
[----:B------:R-:W4:Y:S04]  /*15690*/  LDL.LU R22, [R1+0x58] ;  /* 0x0000580001167983 */ /* 0x000f280000300800 */
[----:B------:R-:W4:Y:S01]  /*156a0*/  LDL.LU R23, [R1+0x5c] ;  /* 0x00005c0001177983 */ /* 0x000f220000300800 */
[----:B--2---:R-:W-:Y:S03]  /*156b0*/  HMMA.16816.F32.BF16 R24, R12, R8, R24 ;  /* 0x000000080c18723c */ /* 0x004fe60000041818 */
[----:B----4-:R-:W-:Y:S04]  /*156c0*/  STL.64 [R1+0xea8], R22 ;  /* 0x000ea81601007387 */ /* 0x010fe80000100a00 */
[----:B---3--:R-:W-:-:S12]  /*156d0*/  STL.64 [R1+0xea0], R20 ;  /* 0x000ea01401007387 */ /* 0x008fd80000100a00 */
[----:B------:R0:W-:Y:S04]  /*156e0*/  STL.64 [R1+0xe38], R26 ;  /* 0x000e381a01007387 */ /* 0x0001e80000100a00 */
[----:B------:R1:W-:Y:S01]  /*156f0*/  STL.64 [R1+0xe30], R24 ;  /* 0x000e301801007387 */ /* 0x0003e20000100a00 */
[----:B0-----:R-:W-:Y:S02]  /*15700*/  IMAD.MOV.U32 R26, RZ, RZ, R17 ;  /* 0x000000ffff1a7224 */ /* 0x001fe400078e0011 */
[----:B-1----:R-:W-:Y:S02]  /*15710*/  IMAD.MOV.U32 R24, RZ, RZ, R19 ;  /* 0x000000ffff187224 */ /* 0x002fe400078e0013 */
[----:B------:R-:W-:Y:S01]  /*15720*/  IMAD.MOV.U32 R27, RZ, RZ, R16 ;  /* 0x000000ffff1b7224 */ /* 0x000fe200078e0010 */
[----:B------:R-:W2:Y:S01]  /*15730*/  LDL.LU R19, [R1+0x102c] ;  /* 0x00102c0001137983 */ /* 0x000ea20000300800 */
[----:B------:R-:W-:-:S03]  /*15740*/  IMAD.MOV.U32 R25, RZ, RZ, R18 ;  /* 0x000000ffff197224 */ /* 0x000fc600078e0012 */
[----:B------:R-:W3:Y:S04]  /*15750*/  LDL.LU R18, [R1+0x1028] ;  /* 0x0010280001127983 */ /* 0x000ee80000300800 */
[----:B------:R-:W4:Y:S04]  /*15760*/  LDL.LU R17, [R1+0x1024] ;  /* 0x0010240001117983 */ /* 0x000f280000300800 */
[----:B------:R-:W2:Y:S04]  /*15770*/  LDL.LU R16, [R1+0x1020] ;  /* 0x0010200001107983 */ /* 0x000ea80000300800 */
[----:B------:R-:W-:Y:S04]  /*15780*/  STL.64 [R1+0xe58], R26 ;  /* 0x000e581a01007387 */ /* 0x000fe80000100a00 */
[----:B------:R0:W-:Y:S02]  /*15790*/  STL.64 [R1+0xe50], R24 ;  /* 0x000e501801007387 */ /* 0x0001e40000100a00 */
[----:B0-----:R-:W-:-:S02]  /*157a0*/  IMAD.MOV.U32 R24, RZ, RZ, R0 ;  /* 0x000000ffff187224 */ /* 0x001fc400078e0000 */
[----:B------:R-:W-:Y:S01]  /*157b0*/  IMAD.MOV.U32 R25, RZ, RZ, R28 ;  /* 0x000000ffff197224 */ /* 0x000fe200078e001c */
[----:B------:R-:W2:Y:S04]  /*157c0*/  LDL.LU R0, [R1+0x101c] ;  /* 0x00101c0001007983 */ /* 0x000ea80000300800 */
[----:B------:R-:W2:Y:S01]  /*157d0*/  LDL.LU R28, [R1+0x1018] ;  /* 0x00101800011c7983 */ /* 0x000ea20000300800 */
[----:B------:R-:W-:Y:S02]  /*157e0*/  IMAD.MOV.U32 R26, RZ, RZ, R3 ;  /* 0x000000ffff1a7224 */ /* 0x000fe400078e0003 */
[----:B------:R-:W-:Y:S01]  /*157f0*/  IMAD.MOV.U32 R27, RZ, RZ, R2 ;  /* 0x000000ffff1b7224 */ /* 0x000fe200078e0002 */
[----:B------:R-:W2:Y:S04]  /*15800*/  LDL.LU R3, [R1+0x1014] ;  /* 0x0010140001037983 */ /* 0x000ea80000300800 */
[----:B------:R-:W2:Y:S04]  /*15810*/  LDL.LU R2, [R1+0x1010] ;  /* 0x0010100001027983 */ /* 0x000ea80000300800 */
[----:B------:R-:W2:Y:S04]  /*15820*/  LDL.LU R20, [R1+0x60] ;  /* 0x0000600001147983 */ /* 0x000ea80000300800 */
[----:B------:R-:W2:Y:S04]  /*15830*/  LDL.LU R21, [R1+0x64] ;  /* 0x0000640001157983 */ /* 0x000ea80000300800 */
[----:B------:R-:W2:Y:S04]  /*15840*/  LDL.LU R22, [R1+0x68] ;  /* 0x0000680001167983 */ /* 0x000ea80000300800 */
[----:B------:R-:W2:Y:S04]  /*15850*/  LDL.LU R23, [R1+0x6c] ;  /* 0x00006c0001177983 */ /* 0x000ea80000300800 */
[----:B--2---:R-:W-:Y:S04]  /*15860*/  STL.64 [R1+0xed8], R22 ;  /* 0x000ed81601007387 */ /* 0x004fe80000100a00 */
[----:B------:R-:W-:Y:S04]  /*15870*/  STL.64 [R1+0xed0], R20 ;  /* 0x000ed01401007387 */ /* 0x000fe80000100a00 */
[----:B------:R0:W-:Y:S04]  /*15880*/  STL.64 [R1+0xe68], R26 ;  /* 0x000e681a01007387 */ /* 0x0001e80000100a00 */
[----:B------:R1:W-:Y:S01]  /*15890*/  STL.64 [R1+0xe60], R24 ;  /* 0x000e601801007387 */ /* 0x0003e20000100a00 */
[----:B0-----:R-:W-:-:S02]  /*158a0*/  IMAD.MOV.U32 R26, RZ, RZ, R10 ;  /* 0x000000ffff1a7224 */ /* 0x001fc400078e000a */
[----:B-1----:R-:W-:Y:S02]  /*158b0*/  IMAD.MOV.U32 R24, RZ, RZ, R6 ;  /* 0x000000ffff187224 */ /* 0x002fe400078e0006 */
[----:B------:R-:W-:Y:S01]  /*158c0*/  IMAD.MOV.U32 R27, RZ, RZ, R29 ;  /* 0x000000ffff1b7224 */ /* 0x000fe200078e001d */
[----:B------:R-:W2:Y:S01]  /*158d0*/  LDL.LU R6, [R1+0x100c] ;  /* 0x00100c0001067983 */ /* 0x000ea20000300800 */
[----:B------:R-:W-:-:S03]  /*158e0*/  IMAD.MOV.U32 R25, RZ, RZ, R11 ;  /* 0x000000ffff197224 */ /* 0x000fc600078e000b */
[----:B------:R-:W2:Y:S04]  /*158f0*/  LDL.LU R11, [R1+0x1008] ;  /* 0x00100800010b7983 */ /* 0x000ea80000300800 */
[----:B------:R-:W2:Y:S04]  /*15900*/  LDL.LU R10, [R1+0x1004] ;  /* 0x00100400010a7983 */ /* 0x000ea80000300800 */
[----:B------:R-:W2:Y:S04]  /*15910*/  LDL.LU R29, [R1+0x1000] ;  /* 0x00100000011d7983 */ /* 0x000ea80000300800 */
[----:B------:R-:W-:Y:S04]  /*15920*/  STL.64 [R1+0xe88], R26 ;  /* 0x000e881a01007387 */ /* 0x000fe80000100a00 */
[----:B------:R4:W-:Y:S02]  /*15930*/  STL.64 [R1+0xe80], R24 ;  /* 0x000e801801007387 */ /* 0x0009e40000100a00 */
[----:B----4-:R-:W-:-:S02]  /*15940*/  IMAD.MOV.U32 R24, RZ, RZ, R17 ;  /* 0x000000ffff187224 */ /* 0x010fc400078e0011 */
[----:B---3--:R-:W-:Y:S01]  /*15950*/  IMAD.MOV.U32 R25, RZ, RZ, R18 ;  /* 0x000000ffff197224 */ /* 0x008fe200078e0012 */
[----:B------:R-:W3:Y:S04]  /*15960*/  LDL.LU R17, [R1+0xffc] ;  /* 0x000ffc0001117983 */ /* 0x000ee80000300800 */
[----:B------:R-:W4:Y:S01]  /*15970*/  LDL.LU R18, [R1+0xff8] ;  /* 0x000ff80001127983 */ /* 0x000f220000300800 */
        /* <DEDUP_REMOVED lines=38> */
[----:B0-----:R-:W-:-:S02]  /*15be0*/  IMAD.MOV.U32 R24, RZ, RZ, R19 ;  /* 0x000000ffff187224 */ /* 0x001fc400078e0013 */
[----:B----4-:R-:W-:Y:S01]  /*15bf0*/  IMAD.MOV.U32 R25, RZ, RZ, R18 ;  /* 0x000000ffff197224 */ /* 0x010fe200078e0012 */
[----:B------:R-:W4:Y:S04]  /*15c00*/  LDL.LU R19, [R1+0xfcc] ;  /* 0x000fcc0001137983 */ /* 0x000f280000300800 */
[----:B------:R-:W2:Y:S01]  /*15c10*/  LDL.LU R18, [R1+0xfc8] ;  /* 0x000fc80001127983 */ /* 0x000ea20000300800 */
[----:B---3--:R-:W-:Y:S02]  /*15c20*/  IMAD.MOV.U32 R26, RZ, RZ, R17 ;  /* 0x000000ffff1a7224 */ /* 0x008fe400078e0011 */
[----:B------:R-:W-:Y:S01]  /*15c30*/  IMAD.MOV.U32 R27, RZ, RZ, R29 ;  /* 0x000000ffff1b7224 */ /* 0x000fe200078e001d */
[----:B------:R-:W3:Y:S04]  /*15c40*/  LDL.LU R17, [R1+0xfc4] ;  /* 0x000fc40001117983 */ /* 0x000ee80000300800 */
        /* <DEDUP_REMOVED lines=13> */
[----:B------:R-:W-:-:S03]  /*15d20*/  IMAD.MOV.U32 R26, RZ, RZ, R3 ;  /* 0x000000ffff1a7224 */ /* 0x000fc600078e0003 */
[----:B------:R-:W2:Y:S01]  /*15d30*/  LDL.LU R3, [R1+0xfb4] ;  /* 0x000fb40001037983 */ /* 0x000ea20000300800 */
[----:B------:R-:W-:-:S03]  /*15d40*/  IMAD.MOV.U32 R27, RZ, RZ, R7 ;  /* 0x000000ffff1b7224 */ /* 0x000fc600078e0007 */
        /* <DEDUP_REMOVED lines=19> */
[----:B------:R4:W-:Y:S04]  /*15e80*/  STL.64 [R1+0xf18], R26 ;  /* 0x000f181a01007387 */ /* 0x0009e80000100a00 */
[----:B------:R3:W-:Y:S01]  /*15e90*/  STL.64 [R1+0xf10], R24 ;  /* 0x000f101801007387 */ /* 0x0007e20000100a00 */
[----:B----4-:R-:W-:-:S02]  /*15ea0*/  IMAD.MOV.U32 R26, RZ, RZ, R19 ;  /* 0x000000ffff1a7224 */ /* 0x010fc400078e0013 */
[----:B---3--:R-:W-:Y:S02]  /*15eb0*/  IMAD.MOV.U32 R24, RZ, RZ, R17 ;  /* 0x000000ffff187224 */ /* 0x008fe400078e0011 */
[----:B------:R-:W-:Y:S01]  /*15ec0*/  IMAD.MOV.U32 R27, RZ, RZ, R2 ;  /* 0x000000ffff1b7224 */ /* 0x000fe200078e0002 */
[----:B------:R-:W3:Y:S01]  /*15ed0*/  LDL.LU R17, [R1+0xf9c] ;  /* 0x000f9c0001117983 */ /* 0x000ee20000300800 */
[----:B------:R-:W-:-:S03]  /*15ee0*/  IMAD.MOV.U32 R25, RZ, RZ, R18 ;  /* 0x000000ffff197224 */ /* 0x000fc600078e0012 */
[----:B------:R-:W3:Y:S04]  /*15ef0*/  LDL.LU R18, [R1+0xf98] ;  /* 0x000f980001127983 */ /* 0x000ee80000300800 */
[----:B------:R-:W3:Y:S04]  /*15f00*/  LDL.LU R19, [R1+0xf94] ;  /* 0x000f940001137983 */ /* 0x000ee80000300800 */
[----:B------:R-:W4:Y:S04]  /*15f10*/  LDL.LU R2, [R1+0xf90] ;  /* 0x000f900001027983 */ /* 0x000f280000300800 */
[----:B------:R2:W-:Y:S04]  /*15f20*/  STL.64 [R1+0xf28], R26 ;  /* 0x000f281a01007387 */ /* 0x0005e80000100a00 */
[----:B------:R0:W-:Y:S01]  /*15f30*/  STL.64 [R1+0xf20], R24 ;  /* 0x000f201801007387 */ /* 0x0001e20000100a00 */
[----:B--2---:R-:W-:-:S02]  /*15f40*/  IMAD.MOV.U32 R26, RZ, RZ, R0 ;  /* 0x000000ffff1a7224 */ /* 0x004fc400078e0000 */
[----:B0-----:R-:W-:Y:S02]  /*15f50*/  IMAD.MOV.U32 R25, RZ, RZ, R28 ;  /* 0x000000ffff197224 */ /* 0x001fe400078e001c */
[----:B------:R-:W-:Y:S02]  /*15f60*/  IMAD.MOV.U32 R24, RZ, RZ, R3 ;  /* 0x000000ffff187224 */ /* 0x000fe400078e0003 */
[----:B------:R-:W2:Y:S04]  /*15f70*/  LDL.LU R3, [R1+0xf8c] ;  /* 0x000f8c0001037983 */ /* 0x000ea80000300800 */
[----:B------:R-:W2:Y:S04]  /*15f80*/  LDL.LU R28, [R1+0xf88] ;  /* 0x000f8800011c7983 */ /* 0x000ea80000300800 */
[----:B------:R-:W2:Y:S01]  /*15f90*/  LDL.LU R0, [R1+0xf84] ;  /* 0x000f840001007983 */ /* 0x000ea20000300800 */
[----:B------:R-:W-:-:S05]  /*15fa0*/  IMAD.MOV.U32 R27, RZ, RZ, R29 ;  /* 0x000000ffff1b7224 */ /* 0x000fca00078e001d */
[----:B------:R0:W-:Y:S04]  /*15fb0*/  STL.64 [R1+0xf48], R26 ;  /* 0x000f481a01007387 */ /* 0x0001e80000100a00 */
[----:B------:R1:W-:Y:S01]  /*15fc0*/  STL.64 [R1+0xf40], R24 ;  /* 0x000f401801007387 */ /* 0x0003e20000100a00 */
[----:B0-----:R-:W-:Y:S02]  /*15fd0*/  IMAD.MOV.U32 R27, RZ, RZ, R7 ;  /* 0x000000ffff1b7224 */ /* 0x001fe400078e0007 */
[----:B------:R-:W-:Y:S02]  /*15fe0*/  IMAD.MOV.U32 R26, RZ, RZ, R6 ;  /* 0x000000ffff1a7224 */ /* 0x000fe400078e0006 */
[----:B-1----:R-:W-:Y:S02]  /*15ff0*/  IMAD.MOV.U32 R25, RZ, RZ, R11 ;  /* 0x000000ffff197224 */ /* 0x002fe400078e000b */
[----:B------:R-:W-:-:S02]  /*16000*/  IMAD.MOV.U32 R24, RZ, RZ, R10 ;  /* 0x000000ffff187224 */ /* 0x000fc400078e000a */
[----:B------:R-:W4:Y:S04]  /*16010*/  LDL.LU R10, [R1+0xf80] ;  /* 0x000f8000010a7983 */ /* 0x000f280000300800 */
[----:B------:R-:W4:Y:S04]  /*16020*/  LDL.LU R11, [R1+0xf7c] ;  /* 0x000f7c00010b7983 */ /* 0x000f280000300800 */
[----:B------:R-:W4:Y:S04]  /*16030*/  LDL.LU R6, [R1+0xf78] ;  /* 0x000f780001067983 */ /* 0x000f280000300800 */
[----:B------:R-:W4:Y:S04]  /*16040*/  LDL.LU R7, [R1+0xf74] ;  /* 0x000f740001077983 */ /* 0x000f280000300800 */
[----:B------:R-:W-:Y:S04]  /*16050*/  STL.64 [R1+0xf58], R26 ;  /* 0x000f581a01007387 */ /* 0x000fe80000100a00 */
[----:B------:R2:W-:Y:S01]  /*16060*/  STL.64 [R1+0xf50], R24 ;  /* 0x000f501801007387 */ /* 0x0005e20000100a00 */
[C---:B---3--:R-:W-:Y:S08]  /*16070*/  HMMA.16816.F32.BF16 R12, R16.reuse, R4, R12 ;  /* 0x00000004100c723c */ /* 0x048ff0000004180c */
[----:B------:R-:W-:Y:S01]  /*16080*/  HMMA.16816.F32.BF16 R16, R16, R8, R20 ;  /* 0x000000081010723c */ /* 0x000fe20000041814 */
[----:B--2---:R-:W-:-:S02]  /*16090*/  IMAD.MOV.U32 R24, RZ, RZ, R0 ;  /* 0x000000ffff187224 */ /* 0x004fc400078e0000 */
[----:B------:R-:W2:Y:S04]  /*160a0*/  LDL.LU R0, [R1+0xf70] ;  /* 0x000f700001007983 */ /* 0x000ea80000300800 */
[----:B------:R-:W3:Y:S04]  /*160b0*/  LDL.64 R4, [R1+0x228] ;  /* 0x0002280001047983 */ /* 0x000ee80000100a00 */
[----:B------:R-:W2:Y:S04]  /*160c0*/  LDL.LU.64 R22, [R1+0xf68] ;  /* 0x000f680001167983 */ /* 0x000ea80000300a00 */
[----:B------:R-:W2:Y:S01]  /*160d0*/  LDL.LU.64 R20, [R1+0xf60] ;  /* 0x000f600001147983 */ /* 0x000ea20000300a00 */
[----:B------:R-:W-:-:S02]  /*160e0*/  IMAD.MOV.U32 R25, RZ, RZ, R28 ;  /* 0x000000ffff197224 */ /* 0x000fc400078e001c */
[----:B------:R-:W-:Y:S02]  /*160f0*/  IMAD.MOV.U32 R26, RZ, RZ, R3 ;  /* 0x000000ffff1a7224 */ /* 0x000fe400078e0003 */
[----:B----4-:R-:W-:Y:S01]  /*16100*/  IMAD.MOV.U32 R27, RZ, RZ, R2 ;  /* 0x000000ffff1b7224 */ /* 0x010fe200078e0002 */
[----:B------:R-:W4:Y:S04]  /*16110*/  LDL.LU.64 R8, [R1+0x220] ;  /* 0x0002200001087983 */ /* 0x000f280000300a00 */
[----:B------:R0:W-:Y:S01]  /*16120*/  STL.64 [R1+0xe18], R16 ;  /* 0x000e181001007387 */ /* 0x0001e20000100a00 */
[----:B------:R-:W1:Y:S03]  /*16130*/  LDC R28, c[0x0][0x3a8] ;  /* 0x0000ea00ff1c7b82 */ /* 0x000e660000000800 */
[----:B0-----:R-:W3:Y:S04]  /*16140*/  LDL.LU.64 R16, [R1+0x218] ;  /* 0x0002180001107983 */ /* 0x001ee80000300a00 */
[----:B------:R-:W-:Y:S01]  /*16150*/  STL.64 [R1+0xe10], R18 ;  /* 0x000e101201007387 */ /* 0x000fe20000100a00 */
        /* <DEDUP_REMOVED lines=12> */
[----:B------:R-:W2:Y:S04]  /*16220*/  LDL.LU.64 R20, [R1+0xf30] ;  /* 0x000f300001147983 */ /* 0x000ea80000300a00 */
        /* <DEDUP_REMOVED lines=71> */
[----:B------:R-:W2:Y:S04]  /*166a0*/  LDL.LU.64 R24, [R1+0xe30] ;  /* 0x000e300001187983 */ /* 0x000ea80000300a00 */
[----:B------:R-:W3:Y:S04]  /*166b0*/  LDL.LU R29, [R1+0xb6c] ;  /* 0x000b6c00011d7983 */ /* 0x000ee80000300800 */
[----:B------:R-:W3:Y:S01]  /*166c0*/  LDL.LU R2, [R1+0xb90] ;  /* 0x000b900001027983 */ /* 0x000ee20000300800 */
[----:B--2---:R-:W-:Y:S03]  /*166d0*/  HMMA.16816.F32.BF16 R20, R20, R10, R24 ;  /* 0x0000000a1414723c */ /* 0x004fe60000041818 */
[----:B------:R-:W2:Y:S04]  /*166e0*/  LDL.LU.64 R26, [R1+0xe28] ;  /* 0x000e2800011a7983 */ /* 0x000ea80000300a00 */
[----:B------:R-:W2:-:S12]  /*166f0*/  LDL.LU.64 R24, [R1+0xe20] ;  /* 0x000e200001187983 */ /* 0x000e980000300a00 */
[----:B------:R0:W-:Y:S04]  /*16700*/  STL.64 [R1+0x90], R20 ;  /* 0x0000901401007387 */ /* 0x0001e80000100a00 */
[----:B------:R1:W-:Y:S01]  /*16710*/  STL.64 [R1+0x98], R22 ;  /* 0x0000981601007387 */ /* 0x0003e20000100a00 */
[----:B0-----:R-:W-:-:S03]  /*16720*/  IMAD.MOV.U32 R20, RZ, RZ, R23 ;  /* 0x000000ffff147224 */ /* 0x001fc600078e0017 */
[----:B------:R-:W4:Y:S04]  /*16730*/  LDL.LU R21, [R1+0xb7c] ;  /* 0x000b7c0001157983 */ /* 0x000f280000300800 */
[----:B-1----:R-:W4:Y:S04]  /*16740*/  LDL.LU R22, [R1+0xb74] ;  /* 0x000b740001167983 */ /* 0x002f280000300800 */
[----:B------:R-:W4:Y:S04]  /*16750*/  LDL.LU R23, [R1+0xb98] ;  /* 0x000b980001177983 */ /* 0x000f280000300800 */
[----:B------:R0:W-:Y:S04]  /*16760*/  STL [R1+0xd6c], R20 ;  /* 0x000d6c1401007387 */ /* 0x0001e80000100800 */
[----:B0-----:R-:W4:Y:S01]  /*16770*/  LDL.LU R20, [R1+0xb84] ;  /* 0x000b840001147983 */ /* 0x001f220000300800 */
[----:B--2---:R-:W-:Y:S03]  /*16780*/  HMMA.16816.F32.BF16 R12, R24, R6, R12 ;  /* 0x00000006180c723c */ /* 0x004fe6000004180c */
[----:B------:R-:W2:Y:S01]  /*16790*/  LDL.LU.64 R6, [R1+0x228] ;  /* 0x0002280001067983 */ /* 0x000ea20000300a00 */
[----:B------:R-:W-:-:S04]  /*167a0*/  IMAD.SHL.U32 R28, R28, 0x40, RZ ;  /* 0x000000401c1c7824 */ /* 0x000fc800078e00ff */
[----:B------:R-:W-:-:S05]  /*167b0*/  IMAD.SHL.U32 R28, R28, 0x2, RZ ;  /* 0x000000021c1c7824 */ /* 0x000fca00078e00ff */
[-C--:B---3--:R-:W-:Y:S02]  /*167c0*/  IADD3 R3, P0, PT, R4, R28.reuse, RZ ;  /* 0x0000001c04037210 */ /* 0x088fe40007f1e0ff */
[----:B----4-:R-:W-:-:S04]  /*167d0*/  IADD3 R4, P1, PT, R8, R28, RZ ;  /* 0x0000001c08047210 */ /* 0x010fc80007f3e0ff */
[----:B------:R0:W-:Y:S04]  /*167e0*/  STL.64 [R1+0x170], R12 ;  /* 0x0001700c01007387 */ /* 0x0001e80000100a00 */
[----:B------:R1:W-:Y:S01]  /*167f0*/  STL.64 [R1+0x178], R14 ;  /* 0x0001780e01007387 */ /* 0x0003e20000100a00 */
[----:B------:R-:W-:-:S03]  /*16800*/  IMAD.X R8, R9, 0x1, R0, P1 ;  /* 0x0000000109087824 */ /* 0x000fc600008e0600 */
[----:B0-----:R-:W3:Y:S04]  /*16810*/  LDL.LU R13, [R1+0xb9c] ;  /* 0x000b9c00010d7983 */ /* 0x001ee80000300800 */
[----:B-1----:R-:W4:Y:S04]  /*16820*/  LDL.LU R14, [R1+0xb94] ;  /* 0x000b9400010e7983 */ /* 0x002f280000300800 */
[----:B------:R-:W3:Y:S01]  /*16830*/  LDL.LU R15, [R1+0xb8c] ;  /* 0x000b8c00010f7983 */ /* 0x000ee20000300800 */
[----:B--2---:R-:W-:Y:S01]  /*16840*/  IMAD.X R5, R7, 0x1, R0, P0 ;  /* 0x0000000107057824 */ /* 0x004fe200000e0600 */
[----:B------:R-:W-:-:S02]  /*16850*/  IADD3 R6, P0, PT, R16, R28, RZ ;  /* 0x0000001c10067210 */ /* 0x000fc40007f1e0ff */
[----:B------:R-:W-:-:S03]  /*16860*/  IADD3 R7, P2, PT, R18, R28, RZ ;  /* 0x0000001c12077210 */ /* 0x000fc60007f5e0ff */
[--C-:B------:R-:W-:Y:S01]  /*16870*/  IMAD.X R9, R17, 0x1, R0.reuse, P0 ;  /* 0x0000000111097824 */ /* 0x100fe200000e0600 */
[----:B------:R0:W-:Y:S01]  /*16880*/  STL [R1+0xd70], R6 ;  /* 0x000d700601007387 */ /* 0x0001e20000100800 */
[----:B------:R-:W-:-:S03]  /*16890*/  IMAD.X R12, R19, 0x1, R0, P2 ;  /* 0x00000001130c7824 */ /* 0x000fc600010e0600 */
[----:B0-----:R-:W2:Y:S04]  /*168a0*/  LDL.LU R6, [R1+0x4c8] ;  /* 0x0004c80001067983 */ /* 0x001ea80000300800 */
[----:B------:R0:W-:Y:S04]  /*168b0*/  STL [R1+0xd74], R7 ;  /* 0x000d740701007387 */ /* 0x0001e80000100800 */
[----:B------:R-:W2:Y:S04]  /*168c0*/  LDL.LU.64 R16, [R1+0xe18] ;  /* 0x000e180001107983 */ /* 0x000ea80000300a00 */
[----:B------:R-:W-:Y:S04]  /*168d0*/  STL [R1+0xd78], R9 ;  /* 0x000d780901007387 */ /* 0x000fe80000100800 */
[----:B------:R-:W2:Y:S01]  /*168e0*/  LDL.LU.64 R18, [R1+0xe10] ;  /* 0x000e100001127983 */ /* 0x000ea20000300a00 */
[----:B------:R-:W-:Y:S01]  /*168f0*/  IADD3 R20, P5, PT, R20, R28, RZ ;  /* 0x0000001c14147210 */ /* 0x000fe20007fbe0ff */
[----:B0-----:R-:W-:-:S02]  /*16900*/  IMAD.MOV.U32 R7, RZ, RZ, R5 ;  /* 0x000000ffff077224 */ /* 0x001fc400078e0005 */
[----:B------:R-:W-:Y:S01]  /*16910*/  IMAD.MOV.U32 R5, RZ, RZ, R8 ;  /* 0x000000ffff057224 */ /* 0x000fe200078e0008 */
[-C--:B---3--:R-:W-:Y:S02]  /*16920*/  IADD3 R13, P2, PT, R13, R28.reuse, RZ ;  /* 0x0000001c0d0d7210 */ /* 0x088fe40007f5e0ff */
[-C--:B----4-:R-:W-:Y:S02]  /*16930*/  IADD3 R14, P3, PT, R14, R28.reuse, RZ ;  /* 0x0000001c0e0e7210 */ /* 0x090fe40007f7e0ff */
[-C--:B------:R-:W-:Y:S02]  /*16940*/  IADD3 R15, P4, PT, R15, R28.reuse, RZ ;  /* 0x0000001c0f0f7210 */ /* 0x080fe40007f9e0ff */
[-C--:B------:R-:W-:Y:S02]  /*16950*/  IADD3 R21, P6, PT, R21, R28.reuse, RZ ;  /* 0x0000001c15157210 */ /* 0x080fe40007fde0ff */
[-C--:B------:R-:W-:Y:S01]  /*16960*/  IADD3 R22, P1, PT, R22, R28.reuse, RZ ;  /* 0x0000001c16167210 */ /* 0x080fe20007f3e0ff */
[--C-:B------:R-:W-:Y:S01]  /*16970*/  IMAD.X R23, R23, 0x1, R0.reuse, P2 ;  /* 0x0000000117177824 */ /* 0x100fe200010e0600 */
[----:B------:R-:W-:Y:S01]  /*16980*/  IADD3 R29, P2, PT, R29, R28, RZ ;  /* 0x0000001c1d1d7210 */ /* 0x000fe20007f5e0ff */
[----:B------:R-:W-:Y:S01]  /*16990*/  IMAD.X R2, R2, 0x1, R0, P3 ;  /* 0x0000000102027824 */ /* 0x000fe200018e0600 */
[----:B--2---:R-:W-:Y:S01]  /*169a0*/  HMMA.16816.F32.BF16 R16, R24, R10, R16 ;  /* 0x0000000a1810723c */ /* 0x004fe20000041810 */
[----:B------:R-:W-:-:S05]  /*169b0*/  VIADD R6, R6, 0x1 ;  /* 0x0000000106067836 */ /* 0x000fca0000000000 */
[----:B------:R0:W-:Y:S01]  /*169c0*/  STL [R1+0x4c8], R6 ;  /* 0x0004c80601007387 */ /* 0x0001e20000100800 */
[----:B------:R-:W-:-:S03]  /*169d0*/  ISETP.NE.U32.AND P0, PT, R6, UR7, PT ;  /* 0x0000000706007c0c */ /* 0x000fc6000bf05070 */
[----:B------:R-:W-:Y:S01]  /*169e0*/  STL [R1+0xd7c], R12 ;  /* 0x000d7c0c01007387 */ /* 0x000fe20000100800 */
[----:B0-----:R-:W-:-:S08]  /*169f0*/  IMAD.MOV.U32 R6, RZ, RZ, R3 ;  /* 0x000000ffff067224 */ /* 0x001fd000078e0003 */
[----:B------:R-:W-:Y:S01]  /*16a00*/  IMAD.MOV.U32 R10, RZ, RZ, R19 ;  /* 0x000000ffff0a7224 */ /* 0x000fe200078e0013 */
[----:B------:R-:W-:Y:S04]  /*16a10*/  STL.64 [R1+0x80], R16 ;  /* 0x0000801001007387 */ /* 0x000fe80000100a00 */
[----:B------:R-:W-:Y:S04]  /*16a20*/  STL.64 [R1+0x88], R18 ;  /* 0x0000881201007387 */ /* 0x000fe80000100a00 */
[----:B------:R-:W-:Y:S04]  /*16a30*/  STL [R1+0xd80], R10 ;  /* 0x000d800a01007387 */ /* 0x000fe80000100800 */
[----:B------:R-:W-:Y:S04]  /*16a40*/  STL.64 [R1+0x228], R6 ;  /* 0x0002280601007387 */ /* 0x000fe80000100a00 */
[----:B------:R-:W-:Y:S04]  /*16a50*/  STL.64 [R1+0x220], R4 ;  /* 0x0002200401007387 */ /* 0x000fe80000100a00 */
        /* <DEDUP_REMOVED lines=8> */
[----:B0-----:R-:W2:Y:S04]  /*16ae0*/  LDL.LU R0, [R1+0xb64] ;  /* 0x000b640001007983 */ /* 0x001ea80000300800 */
[----:B------:R-:W-:Y:S04]  /*16af0*/  STL [R1+0xb6c], R29 ;  /* 0x000b6c1d01007387 */ /* 0x000fe80000100800 */
[----:B------:R-:W3:Y:S04]  /*16b00*/  LDL.LU R4, [R1+0xb54] ;  /* 0x000b540001047983 */ /* 0x000ee80000300800 */
[----:B------:R-:W-:Y:S04]  /*16b10*/  STL [R1+0xb90], R2 ;  /* 0x000b900201007387 */ /* 0x000fe80000100800 */
[----:B---3--:R0:W-:Y:S04]  /*16b20*/  STL [R1+0xe08], R4 ;  /* 0x000e080401007387 */ /* 0x0081e80000100800 */
[----:B0-----:R-:W3:Y:S04]  /*16b30*/  LDL.LU R4, [R1+0xb5c] ;  /* 0x000b5c0001047983 */ /* 0x001ee80000300800 */
[----:B------:R-:W4:Y:S04]  /*16b40*/  LDL.LU R8, [R1+0xb78] ;  /* 0x000b780001087983 */ /* 0x000f280000300800 */
[----:B------:R-:W3:Y:S04]  /*16b50*/  LDL.LU R3, [R1+0xb4c] ;  /* 0x000b4c0001037983 */ /* 0x000ee80000300800 */
        /* <DEDUP_REMOVED lines=19> */
[----:B------:R-:W3:Y:S01]  /*16c90*/  LDL.LU R21, [R1+0xafc] ;  /* 0x000afc0001157983 */ /* 0x000ee20000300800 */
[----:B--2---:R-:W-:-:S03]  /*16ca0*/  IADD3 R0, P3, PT, R0, R28, RZ ;  /* 0x0000001c00007210 */ /* 0x004fc60007f7e0ff */
[----:B------:R-:W2:Y:S04]  /*16cb0*/  LDL.LU R22, [R1+0xb20] ;  /* 0x000b200001167983 */ /* 0x000ea80000300800 */
[----:B------:R-:W2:Y:S04]  /*16cc0*/  LDL.LU R23, [R1+0xaf4] ;  /* 0x000af40001177983 */ /* 0x000ea80000300800 */
[----:B------:R-:W2:Y:S04]  /*16cd0*/  LDL.LU R29, [R1+0xb18] ;  /* 0x000b1800011d7983 */ /* 0x000ea80000300800 */
[----:B------:R-:W2:Y:S04]  /*16ce0*/  LDL.LU R2, [R1+0xaec] ;  /* 0x000aec0001027983 */ /* 0x000ea80000300800 */
[----:B------:R0:W-:Y:S04]  /*16cf0*/  STL [R1+0xb64], R0 ;  /* 0x000b640001007387 */ /* 0x0001e80000100800 */
[----:B0-----:R-:W2:Y:S04]  /*16d00*/  LDL.LU R0, [R1+0xe0c] ;  /* 0x000e0c0001007983 */ /* 0x001ea80000300800 */
[----:B------:R-:W2:Y:S02]  /*16d10*/  LDL.LU R28, [R1+0xb88] ;  /* 0x000b8800011c7983 */ /* 0x000ea40000300800 */
[----:B--2---:R-:W-:-:S05]  /*16d20*/  IMAD.X R28, R28, 0x1, R0, P4 ;  /* 0x000000011c1c7824 */ /* 0x004fca00020e0600 */
[----:B------:R0:W-:Y:S02]  /*16d30*/  STL [R1+0xb88], R28 ;  /* 0x000b881c01007387 */ /* 0x0001e40000100800 */
[----:B0-----:R-:W0:Y:S02]  /*16d40*/  LDC R28, c[0x0][0x3a8] ;  /* 0x0000ea00ff1c7b82 */ /* 0x001e240000000800 */
[----:B0-----:R-:W-:-:S04]  /*16d50*/  IMAD.SHL.U32 R28, R28, 0x40, RZ ;  /* 0x000000401c1c7824 */ /* 0x001fc800078e00ff */
[----:B------:R-:W-:-:S05]  /*16d60*/  IMAD.SHL.U32 R28, R28, 0x2, RZ ;  /* 0x000000021c1c7824 */ /* 0x000fca00078e00ff */
[----:B---3--:R-:W-:-:S05]  /*16d70*/  IADD3 R4, P4, PT, R4, R28, RZ ;  /* 0x0000001c04047210 */ /* 0x008fca0007f9e0ff */
[----:B------:R0:W-:Y:S04]  /*16d80*/  STL [R1+0xb5c], R4 ;  /* 0x000b5c0401007387 */ /* 0x0001e80000100800 */
[----:B0-----:R-:W2:Y:S04]  /*16d90*/  LDL.LU R4, [R1+0xe08] ;  /* 0x000e080001047983 */ /* 0x001ea80000300800 */
[----:B------:R-:W3:Y:S01]  /*16da0*/  LDL.LU R28, [R1+0xb80] ;  /* 0x000b8000011c7983 */ /* 0x000ee20000300800 */
[--C-:B----4-:R-:W-:Y:S02]  /*16db0*/  IMAD.X R8, R8, 0x1, R0.reuse, P6 ;  /* 0x0000000108087824 */ /* 0x110fe400030e0600 */
[----:B------:R-:W-:-:S02]  /*16dc0*/  IMAD.X R5, R5, 0x1, R0, P1 ;  /* 0x0000000105057824 */ /* 0x000fc400008e0600 */
[--C-:B------:R-:W-:Y:S02]  /*16dd0*/  IMAD.X R24, R24, 0x1, R0.reuse, P2 ;  /* 0x0000000118187824 */ /* 0x100fe400010e0600 */
[--C-:B------:R-:W-:Y:S02]  /*16de0*/  IMAD.X R26, R26, 0x1, R0.reuse, P3 ;  /* 0x000000011a1a7824 */ /* 0x100fe400018e0600 */
[--C-:B------:R-:W-:Y:S02]  /*16df0*/  IMAD.X R11, R11, 0x1, R0.reuse, P4 ;  /* 0x000000010b0b7824 */ /* 0x100fe400020e0600 */
[----:B---3--:R-:W-:-:S05]  /*16e00*/  IMAD.X R28, R28, 0x1, R0, P5 ;  /* 0x000000011c1c7824 */ /* 0x008fca00028e0600 */
[----:B------:R0:W-:Y:S02]  /*16e10*/  STL [R1+0xb80], R28 ;  /* 0x000b801c01007387 */ /* 0x0001e40000100800 */
[----:B0-----:R-:W0:Y:S02]  /*16e20*/  LDC R28, c[0x0][0x3a8] ;  /* 0x0000ea00ff1c7b82 */ /* 0x001e240000000800 */
[----:B0-----:R-:W-:-:S04]  /*16e30*/  IMAD.SHL.U32 R28, R28, 0x40, RZ ;  /* 0x000000401c1c7824 */ /* 0x001fc800078e00ff */
[----:B------:R-:W-:-:S05]  /*16e40*/  IMAD.SHL.U32 R28, R28, 0x2, RZ ;  /* 0x000000021c1c7824 */ /* 0x000fca00078e00ff */
[-C--:B--2---:R-:W-:Y:S02]  /*16e50*/  IADD3 R4, P5, PT, R4, R28.reuse, RZ ;  /* 0x0000001c04047210 */ /* 0x084fe40007fbe0ff */
[-C--:B------:R-:W-:Y:S02]  /*16e60*/  IADD3 R3, P6, PT, R3, R28.reuse, RZ ;  /* 0x0000001c03037210 */ /* 0x080fe40007fde0ff */
[-C--:B------:R-:W-:Y:S02]  /*16e70*/  IADD3 R10, P1, PT, R10, R28.reuse, RZ ;  /* 0x0000001c0a0a7210 */ /* 0x080fe40007f3e0ff */
[-C--:B------:R-:W-:Y:S01]  /*16e80*/  IADD3 R25, P2, PT, R25, R28.reuse, RZ ;  /* 0x0000001c19197210 */ /* 0x080fe20007f5e0ff */
[----:B------:R0:W-:Y:S04]  /*16e90*/  STL [R1+0xb54], R4 ;  /* 0x000b540401007387 */ /* 0x0001e80000100800 */
[----:B------:R-:W-:Y:S04]  /*16ea0*/  STL [R1+0xb78], R8 ;  /* 0x000b780801007387 */ /* 0x000fe80000100800 */
[----:B------:R-:W-:Y:S04]  /*16eb0*/  STL [R1+0xb4c], R3 ;  /* 0x000b4c0301007387 */ /* 0x000fe80000100800 */
[----:B------:R-:W-:Y:S01]  /*16ec0*/  STL [R1+0xb70], R5 ;  /* 0x000b700501007387 */ /* 0x000fe20000100800 */
[----:B------:R-:W-:-:S03]  /*16ed0*/  IADD3 R27, P3, PT, R27, R28, RZ ;  /* 0x0000001c1b1b7210 */ /* 0x000fc60007f7e0ff */
[----:B------:R-:W-:Y:S04]  /*16ee0*/  STL [R1+0xb44], R10 ;  /* 0x000b440a01007387 */ /* 0x000fe80000100800 */
[----:B------:R-:W-:Y:S01]  /*16ef0*/  STL [R1+0xb68], R24 ;  /* 0x000b681801007387 */ /* 0x000fe20000100800 */
[----:B------:R-:W-:-:S03]  /*16f00*/  IADD3 R16, P4, PT, R16, R28, RZ ;  /* 0x0000001c10107210 */ /* 0x000fc60007f9e0ff */
[----:B------:R-:W-:Y:S01]  /*16f10*/  STL [R1+0xb3c], R25 ;  /* 0x000b3c1901007387 */ /* 0x000fe20000100800 */
[----:B------:R-:W-:-:S03]  /*16f20*/  IMAD.X R17, R17, 0x1, R0, P5 ;  /* 0x0000000111117824 */ /* 0x000fc600028e0600 */
        /* <DEDUP_REMOVED lines=24> */
[----:B------:R-:W-:Y:S04]  /*170b0*/  STL [R1+0xb30], R14 ;  /* 0x000b300e01007387 */ /* 0x000fe80000100800 */
[----:B------:R-:W-:Y:S01]  /*170c0*/  STL [R1+0xb04], R15 ;  /* 0x000b040f01007387 */ /* 0x000fe20000100800 */
[----:B------:R-:W-:-:S03]  /*170d0*/  IADD3 R23, P5, PT, R23, R28, RZ ;  /* 0x0000001c17177210 */ /* 0x000fc60007fbe0ff */
[----:B------:R-:W-:Y:S01]  /*170e0*/  STL [R1+0xb28], R20 ;  /* 0x000b281401007387 */ /* 0x000fe20000100800 */
[----:B------:R-:W-:-:S03]  /*170f0*/  IMAD.X R29, R29, 0x1, R0, P6 ;  /* 0x000000011d1d7824 */ /* 0x000fc600030e0600 */
[----:B------:R-:W-:Y:S01]  /*17100*/  STL [R1+0xafc], R21 ;  /* 0x000afc1501007387 */ /* 0x000fe20000100800 */
[----:B------:R-:W-:-:S03]  /*17110*/  IADD3 R2, P6, PT, R2, R28, RZ ;  /* 0x0000001c02027210 */ /* 0x000fc60007fde0ff */
[----:B------:R-:W-:Y:S04]  /*17120*/  STL [R1+0xb20], R22 ;  /* 0x000b201601007387 */ /* 0x000fe80000100800 */
[----:B------:R-:W2:Y:S04]  /*17130*/  LDL.LU R28, [R1+0xb10] ;  /* 0x000b1000011c7983 */ /* 0x000ea80000300800 */
[----:B------:R-:W-:Y:S04]  /*17140*/  STL [R1+0xaf4], R23 ;  /* 0x000af41701007387 */ /* 0x000fe80000100800 */
[----:B0-----:R-:W3:Y:S04]  /*17150*/  LDL.LU R4, [R1+0xb00] ;  /* 0x000b000001047983 */ /* 0x001ee80000300800 */
[----:B------:R-:W-:Y:S04]  /*17160*/  STL [R1+0xb18], R29 ;  /* 0x000b181d01007387 */ /* 0x000fe80000100800 */
[----:B---3--:R0:W-:Y:S04]  /*17170*/  STL [R1+0xe00], R4 ;  /* 0x000e000401007387 */ /* 0x0081e80000100800 */
[----:B------:R-:W-:Y:S04]  /*17180*/  STL [R1+0xaec], R2 ;  /* 0x000aec0201007387 */ /* 0x000fe80000100800 */
[----:B0-----:R-:W3:Y:S01]  /*17190*/  LDL.LU R4, [R1+0xadc] ;  /* 0x000adc0001047983 */ /* 0x001ee20000300800 */
[----:B--2---:R-:W-:-:S03]  /*171a0*/  IMAD.X R28, R28, 0x1, R0, P1 ;  /* 0x000000011c1c7824 */ /* 0x004fc600008e0600 */
[----:B---3--:R0:W-:Y:S04]  /*171b0*/  STL [R1+0xe04], R4 ;  /* 0x000e040401007387 */ /* 0x0081e80000100800 */
[----:B0-----:R-:W2:Y:S04]  /*171c0*/  LDL.LU R4, [R1+0xae4] ;  /* 0x000ae40001047983 */ /* 0x001ea80000300800 */
[----:B------:R-:W3:Y:S04]  /*171d0*/  LDL.LU R8, [R1+0xad4] ;  /* 0x000ad40001087983 */ /* 0x000ee80000300800 */
        /* <DEDUP_REMOVED lines=25> */
[----:B------:R0:W-:Y:S02]  /*17370*/  STL [R1+0xb10], R28 ;  /* 0x000b101c01007387 */ /* 0x0001e40000100800 */
[----:B0-----:R-:W0:Y:S02]  /*17380*/  LDC R28, c[0x0][0x3a8] ;  /* 0x0000ea00ff1c7b82 */ /* 0x001e240000000800 */
[----:B0-----:R-:W-:-:S04]  /*17390*/  IMAD.SHL.U32 R28, R28, 0x40, RZ ;  /* 0x000000401c1c7824 */ /* 0x001fc800078e00ff */
[----:B------:R-:W-:-:S05]  /*173a0*/  IMAD.SHL.U32 R28, R28, 0x2, RZ ;  /* 0x000000021c1c7824 */ /* 0x000fca00078e00ff */
[----:B--2---:R-:W-:-:S05]  /*173b0*/  IADD3 R4, P1, PT, R4, R28, RZ ;  /* 0x0000001c04047210 */ /* 0x004fca0007f3e0ff */
        /* <DEDUP_REMOVED lines=8> */
[----:B------:R-:W-:-:S05]  /*17440*/  IADD3 R4, P2, PT, R4, R28, RZ ;  /* 0x0000001c04047210 */ /* 0x000fca0007f5e0ff */
[----:B------:R0:W-:Y:S04]  /*17450*/  STL [R1+0xadc], R4 ;  /* 0x000adc0401007387 */ /* 0x0001e80000100800 */
[----:B0-----:R-:W2:Y:S01]  /*17460*/  LDL.LU R4, [R1+0xe00] ;  /* 0x000e000001047983 */ /* 0x001ea20000300800 */
[--C-:B----4-:R-:W-:Y:S01]  /*17470*/  IMAD.X R3, R3, 0x1, R0.reuse, P4 ;  /* 0x0000000103037824 */ /* 0x110fe200020e0600 */
[-C--:B---3--:R-:W-:Y:S01]  /*17480*/  IADD3 R5, P4, PT, R5, R28.reuse, RZ ;  /* 0x0000001c05057210 */ /* 0x088fe20007f9e0ff */
[--C-:B------:R-:W-:Y:S01]  /*17490*/  IMAD.X R10, R10, 0x1, R0.reuse, P5 ;  /* 0x000000010a0a7824 */ /* 0x100fe200028e0600 */
[-C--:B------:R-:W-:Y:S01]  /*174a0*/  IADD3 R24, P5, PT, R24, R28.reuse, RZ ;  /* 0x0000001c18187210 */ /* 0x080fe20007fbe0ff */
        /* <DEDUP_REMOVED lines=15> */
[----:B------:R-:W-:Y:S01]  /*175a0*/  IADD3 R22, P2, PT, R22, R28, RZ ;  /* 0x0000001c16167210 */ /* 0x000fe20007f5e0ff */
[----:B------:R-:W-:-:S02]  /*175b0*/  IMAD.X R2, R2, 0x1, R0, P4 ;  /* 0x0000000102027824 */ /* 0x000fc400020e0600 */
[----:B--2---:R-:W-:Y:S01]  /*175c0*/  IMAD.X R4, R4, 0x1, R0, P3 ;  /* 0x0000000104047824 */ /* 0x004fe200018e0600 */
[----:B------:R-:W-:-:S04]  /*175d0*/  IADD3 R8, P3, PT, R8, R28, RZ ;  /* 0x0000001c08087210 */ /* 0x000fc80007f7e0ff */
        /* <DEDUP_REMOVED lines=8> */
[----:B------:R-:W-:-:S03]  /*17660*/  IMAD.X R18, R18, 0x1, R0, P3 ;  /* 0x0000000112127824 */ /* 0x000fc600018e0600 */
[----:B------:R-:W-:Y:S01]  /*17670*/  STL [R1+0xae0], R27 ;  /* 0x000ae01b01007387 */ /* 0x000fe20000100800 */
[----:B------:R-:W-:-:S03]  /*17680*/  IADD3 R19, P3, PT, R19, R28, RZ ;  /* 0x0000001c13137210 */ /* 0x000fc60007f7e0ff */
        /* <DEDUP_REMOVED lines=1424> */
[--C-:B------:R-:W-:Y:S01]  /*1cf90*/  IMAD.X R15, R15, 0x1, R0.reuse, P2 ;  /* 0x000000010f0f7824 */ /* 0x100fe200010e0600 */
[----:B------:R-:W-:Y:S01]  /*1cfa0*/  IADD3 R20, P2, PT, R20, UR10, RZ ;  /* 0x0000000a14147c10 */ /* 0x000fe2000ff5e0ff */
[--C-:B------:R-:W-:Y:S01]  /*1cfb0*/  IMAD.X R21, R21, 0x1, R0.reuse, P3 ;  /* 0x0000000115157824 */ /* 0x100fe200018e0600 */
[----:B------:R-:W-:Y:S01]  /*1cfc0*/  IADD3 R22, P3, PT, R22, UR10, RZ ;  /* 0x0000000a16167c10 */ /* 0x000fe2000ff7e0ff */
        /* <DEDUP_REMOVED lines=28> */
[----:B------:R-:W-:-:S03]  /*1d190*/  IADD3 R29, P4, PT, R29, UR10, RZ ;  /* 0x0000000a1d1d7c10 */ /* 0x000fc6000ff9e0ff */
        /* <DEDUP_REMOVED lines=9> */
[----:B0-----:R-:W3:Y:S01]  /*1d230*/  LDL.LU R10, [R1+0xcdc] ;  /* 0x000cdc00010a7983 */ /* 0x001ee20000300800 */
[----:B--2---:R-:W-:-:S03]  /*1d240*/  IADD3 R0, P5, PT, R0, UR10, RZ ;  /* 0x0000000a00007c10 */ /* 0x004fc6000ffbe0ff */
[----:B---3--:R0:W-:Y:S04]  /*1d250*/  STL [R1+0xd88], R10 ;  /* 0x000d880a01007387 */ /* 0x0081e80000100800 */
        /* <DEDUP_REMOVED lines=28> */
[----:B------:R0:W-:Y:S04]  /*1d420*/  STL [R1+0xcd4], R0 ;  /* 0x000cd40001007387 */ /* 0x0001e80000100800 */
[----:B0-----:R-:W2:Y:S02]  /*1d430*/  LDL.LU R0, [R1+0xd8c] ;  /* 0x000d8c0001007983 */ /* 0x001ea40000300800 */
[----:B--2---:R-:W-:-:S05]  /*1d440*/  IMAD.X R10, R10, 0x1, R0, P6 ;  /* 0x000000010a0a7824 */ /* 0x004fca00030e0600 */
[----:B------:R0:W-:Y:S04]  /*1d450*/  STL [R1+0x4dc], R10 ;  /* 0x0004dc0a01007387 */ /* 0x0001e80000100800 */
[----:B0-----:R-:W2:Y:S02]  /*1d460*/  LDL.LU R10, [R1+0xd88] ;  /* 0x000d8800010a7983 */ /* 0x001ea40000300800 */
[----:B--2---:R-:W-:-:S05]  /*1d470*/  IADD3 R10, P6, PT, R10, UR10, RZ ;  /* 0x0000000a0a0a7c10 */ /* 0x004fca000ffde0ff */
[----:B------:R0:W-:Y:S04]  /*1d480*/  STL [R1+0xcdc], R10 ;  /* 0x000cdc0a01007387 */ /* 0x0001e80000100800 */
[----:B0-----:R-:W2:Y:S01]  /*1d490*/  LDL.LU R10, [R1+0xd84] ;  /* 0x000d8400010a7983 */ /* 0x001ea20000300800 */
[----:B----4-:R-:W-:Y:S02]  /*1d4a0*/  IADD3.X R9, PT, PT, R9, UR4, RZ, P2, !PT ;  /* 0x0000000409097c10 */ /* 0x010fe400097fe4ff */
[----:B------:R-:W-:Y:S02]  /*1d4b0*/  IADD3 R7, P2, PT, R7, UR10, RZ ;  /* 0x0000000a07077c10 */ /* 0x000fe4000ff5e0ff */
[----:B------:R-:W-:Y:S02]  /*1d4c0*/  IADD3.X R6, PT, PT, R6, UR4, RZ, P3, !PT ;  /* 0x0000000406067c10 */ /* 0x000fe40009ffe4ff */
[----:B------:R-:W-:-:S02]  /*1d4d0*/  IADD3 R20, P3, PT, R20, UR10, RZ ;  /* 0x0000000a14147c10 */ /* 0x000fc4000ff7e0ff */
[----:B------:R-:W-:Y:S02]  /*1d4e0*/  IADD3.X R29, PT, PT, R29, UR4, RZ, P4, !PT ;  /* 0x000000041d1d7c10 */ /* 0x000fe4000a7fe4ff */
[----:B------:R-:W-:Y:S02]  /*1d4f0*/  IADD3 R28, P4, PT, R28, UR10, RZ ;  /* 0x0000000a1c1c7c10 */ /* 0x000fe4000ff9e0ff */
[----:B------:R-:W-:Y:S01]  /*1d500*/  IADD3.X R2, PT, PT, R2, UR4, RZ, P5, !PT ;  /* 0x0000000402027c10 */ /* 0x000fe2000affe4ff */
[----:B--2---:R-:W-:Y:S01]  /*1d510*/  IMAD.X R10, R10, 0x1, R0, P1 ;  /* 0x000000010a0a7824 */ /* 0x004fe200008e0600 */
[----:B---3--:R-:W-:-:S04]  /*1d520*/  IADD3 R12, P1, PT, R12, UR10, RZ ;  /* 0x0000000a0c0c7c10 */ /* 0x008fc8000ff3e0ff */
[----:B------:R0:W-:Y:S04]  /*1d530*/  STL [R1+0x4d4], R10 ;  /* 0x0004d40a01007387 */ /* 0x0001e80000100800 */
[----:B0-----:R0:W5:Y:S04]  /*1d540*/  LDL.LU R10, [R1+0xd80] ;  /* 0x000d8000010a7983 */ /* 0x0011680000300800 */
[----:B------:R1:W-:Y:S04]  /*1d550*/  STL [R1+0xce4], R12 ;  /* 0x000ce40c01007387 */ /* 0x0003e80000100800 */
[----:B-1----:R-:W2:Y:S04]  /*1d560*/  LDL.LU R12, [R1+0xd7c] ;  /* 0x000d7c00010c7983 */ /* 0x002ea80000300800 */
[----:B------:R1:W-:Y:S04]  /*1d570*/  STL [R1+0x4d0], R9 ;  /* 0x0004d00901007387 */ /* 0x0003e80000100800 */
[----:B-1----:R-:W3:Y:S04]  /*1d580*/  LDL.LU R9, [R1+0xd78] ;  /* 0x000d780001097983 */ /* 0x002ee80000300800 */
[----:B------:R1:W-:Y:S04]  /*1d590*/  STL [R1+0xcec], R7 ;  /* 0x000cec0701007387 */ /* 0x0003e80000100800 */
[----:B-1----:R-:W4:Y:S04]  /*1d5a0*/  LDL.LU R7, [R1+0xd74] ;  /* 0x000d740001077983 */ /* 0x002f280000300800 */
[----:B------:R1:W-:Y:S04]  /*1d5b0*/  STL [R1+0x4cc], R6 ;  /* 0x0004cc0601007387 */ /* 0x0003e80000100800 */
[----:B-1----:R-:W3:Y:S04]  /*1d5c0*/  LDL.LU R6, [R1+0xd70] ;  /* 0x000d700001067983 */ /* 0x002ee80000300800 */
[----:B------:R1:W-:Y:S01]  /*1d5d0*/  STL [R1+0xcf4], R20 ;  /* 0x000cf41401007387 */ /* 0x0003e20000100800 */
[----:B------:R-:W-:-:S02]  /*1d5e0*/  IADD3 R4, P5, PT, R4, UR10, RZ ;  /* 0x0000000a04047c10 */ /* 0x000fc4000ffbe0ff */
[----:B------:R-:W-:Y:S02]  /*1d5f0*/  IADD3.X R8, PT, PT, R8, UR4, RZ, P6, !PT ;  /* 0x0000000408087c10 */ /* 0x000fe4000b7fe4ff */
[----:B------:R-:W-:Y:S02]  /*1d600*/  IADD3 R3, P6, PT, R3, UR10, RZ ;  /* 0x0000000a03037c10 */ /* 0x000fe4000ffde0ff */
[----:B------:R-:W-:Y:S02]  /*1d610*/  IADD3.X R5, PT, PT, R5, UR4, RZ, P1, !PT ;  /* 0x0000000405057c10 */ /* 0x000fe40008ffe4ff */
[----:B------:R-:W-:Y:S01]  /*1d620*/  IADD3 R24, P1, PT, R24, UR10, RZ ;  /* 0x0000000a18187c10 */ /* 0x000fe2000ff3e0ff */
[----:B-1----:R0:W5:Y:S04]  /*1d630*/  LDL.LU R20, [R1+0xd6c] ;  /* 0x000d6c0001147983 */ /* 0x0021680000300800 */
[----:B------:R1:W-:Y:S01]  /*1d640*/  STL [R1+0xcb4], R29 ;  /* 0x000cb41d01007387 */ /* 0x0003e20000100800 */
[----:B------:R-:W-:-:S02]  /*1d650*/  IADD3.X R25, PT, PT, R25, UR4, RZ, P2, !PT ;  /* 0x0000000419197c10 */ /* 0x000fc400097fe4ff */
[----:B------:R-:W-:Y:S02]  /*1d660*/  IADD3 R26, P2, PT, R26, UR10, RZ ;  /* 0x0000000a1a1a7c10 */ /* 0x000fe4000ff5e0ff */
[----:B------:R-:W-:Y:S02]  /*1d670*/  IADD3.X R27, PT, PT, R27, UR4, RZ, P3, !PT ;  /* 0x000000041b1b7c10 */ /* 0x000fe40009ffe4ff */
[----:B------:R-:W-:Y:S01]  /*1d680*/  IADD3 R11, P3, PT, R11, UR10, RZ ;  /* 0x0000000a0b0b7c10 */ /* 0x000fe2000ff7e0ff */
[----:B-1----:R0:W5:Y:S04]  /*1d690*/  LDL.LU R29, [R1+0xd68] ;  /* 0x000d6800011d7983 */ /* 0x0021680000300800 */
[----:B------:R-:W-:Y:S04]  /*1d6a0*/  STL [R1+0xcfc], R28 ;  /* 0x000cfc1c01007387 */ /* 0x000fe80000100800 */
[----:B------:R1:W-:Y:S04]  /*1d6b0*/  STL [R1+0xcbc], R2 ;  /* 0x000cbc0201007387 */ /* 0x0003e80000100800 */
[----:B------:R-:W-:Y:S04]  /*1d6c0*/  STL [R1+0xd04], R4 ;  /* 0x000d040401007387 */ /* 0x000fe80000100800 */
[----:B------:R-:W-:Y:S04]  /*1d6d0*/  STL [R1+0xcc0], R8 ;  /* 0x000cc00801007387 */ /* 0x000fe80000100800 */
[----:B------:R-:W-:Y:S04]  /*1d6e0*/  STL [R1+0xd0c], R3 ;  /* 0x000d0c0301007387 */ /* 0x000fe80000100800 */
[----:B------:R2:W-:Y:S04]  /*1d6f0*/  STL [R1+0xcc8], R5 ;  /* 0x000cc80501007387 */ /* 0x0005e80000100800 */
[----:B------:R0:W-:Y:S01]  /*1d700*/  STL [R1+0xd14], R24 ;  /* 0x000d141801007387 */ /* 0x0001e20000100800 */
[----:B------:R-:W-:-:S03]  /*1d710*/  IADD3.X R16, PT, PT, R16, UR4, RZ, P4, !PT ;  /* 0x0000000410107c10 */ /* 0x000fc6000a7fe4ff */
[----:B------:R0:W-:Y:S01]  /*1d720*/  STL [R1+0xcd0], R25 ;  /* 0x000cd01901007387 */ /* 0x0001e20000100800 */
[----:B-1----:R-:W1:Y:S01]  /*1d730*/  S2R R2, SR_TID.X ;  /* 0x0000000000027919 */ /* 0x002e620000002100 */
[----:B------:R-:W-:Y:S02]  /*1d740*/  IADD3 R17, P4, PT, R17, UR10, RZ ;  /* 0x0000000a11117c10 */ /* 0x000fe4000ff9e0ff */
[----:B------:R0:W-:Y:S01]  /*1d750*/  STL [R1+0xd1c], R26 ;  /* 0x000d1c1a01007387 */ /* 0x0001e20000100800 */
[----:B------:R-:W-:-:S03]  /*1d760*/  IADD3.X R18, PT, PT, R18, UR4, RZ, P5, !PT ;  /* 0x0000000412127c10 */ /* 0x000fc6000affe4ff */
[----:B------:R0:W-:Y:S01]  /*1d770*/  STL [R1+0xcd8], R27 ;  /* 0x000cd81b01007387 */ /* 0x0001e20000100800 */
[----:B------:R-:W-:-:S03]  /*1d780*/  IADD3 R19, P5, PT, R19, UR10, RZ ;  /* 0x0000000a13137c10 */ /* 0x000fc6000ffbe0ff */
[----:B------:R0:W-:Y:S01]  /*1d790*/  STL [R1+0xd28], R11 ;  /* 0x000d280b01007387 */ /* 0x0001e20000100800 */
[----:B------:R-:W-:-:S03]  /*1d7a0*/  IADD3.X R13, PT, PT, R13, UR4, RZ, P6, !PT ;  /* 0x000000040d0d7c10 */ /* 0x000fc6000b7fe4ff */
[----:B------:R0:W-:Y:S01]  /*1d7b0*/  STL [R1+0xce0], R16 ;  /* 0x000ce01001007387 */ /* 0x0001e20000100800 */
[----:B------:R-:W-:-:S03]  /*1d7c0*/  IADD3.X R14, PT, PT, R14, UR4, RZ, P1, !PT ;  /* 0x000000040e0e7c10 */ /* 0x000fc60008ffe4ff */
[----:B------:R0:W-:Y:S01]  /*1d7d0*/  STL [R1+0xd24], R17 ;  /* 0x000d241101007387 */ /* 0x0001e20000100800 */
[----:B------:R-:W-:-:S03]  /*1d7e0*/  IADD3.X R15, PT, PT, R15, UR4, RZ, P2, !PT ;  /* 0x000000040f0f7c10 */ /* 0x000fc600097fe4ff */
[----:B------:R0:W-:Y:S01]  /*1d7f0*/  STL [R1+0xce8], R18 ;  /* 0x000ce81201007387 */ /* 0x0001e20000100800 */
[----:B------:R-:W-:Y:S01]  /*1d800*/  IADD3.X R21, PT, PT, R21, UR4, RZ, P3, !PT ;  /* 0x0000000415157c10 */ /* 0x000fe20009ffe4ff */
[----:B------:R-:W0:Y:S02]  /*1d810*/  LDC R28, c[0x0][0x3a8] ;  /* 0x0000ea00ff1c7b82 */ /* 0x000e240000000800 */
[----:B------:R0:W-:Y:S01]  /*1d820*/  STL [R1+0xd20], R19 ;  /* 0x000d201301007387 */ /* 0x0001e20000100800 */
[----:B------:R-:W-:-:S03]  /*1d830*/  IADD3.X R22, PT, PT, R22, UR4, RZ, P4, !PT ;  /* 0x0000000416167c10 */ /* 0x000fc6000a7fe4ff */
[----:B------:R0:W-:Y:S04]  /*1d840*/  STL [R1+0xcf0], R13 ;  /* 0x000cf00d01007387 */ /* 0x0001e80000100800 */
[----:B------:R0:W-:Y:S01]  /*1d850*/  STL [R1+0xcf8], R14 ;  /* 0x000cf80e01007387 */ /* 0x0001e20000100800 */
[----:B------:R-:W-:-:S03]  /*1d860*/  IADD3.X R23, PT, PT, R23, UR4, RZ, P5, !PT ;  /* 0x0000000417177c10 */ /* 0x000fc6000affe4ff */
[----:B------:R0:W-:Y:S04]  /*1d870*/  STL [R1+0xd00], R15 ;  /* 0x000d000f01007387 */ /* 0x0001e80000100800 */
[----:B------:R0:W-:Y:S04]  /*1d880*/  STL [R1+0xd08], R21 ;  /* 0x000d081501007387 */ /* 0x0001e80000100800 */
[----:B------:R0:W-:Y:S01]  /*1d890*/  STL [R1+0xd10], R22 ;  /* 0x000d101601007387 */ /* 0x0001e20000100800 */
[----:B-1----:R-:W-:Y:S01]  /*1d8a0*/  LOP3.LUT R2, R2, 0x3f, RZ, 0xc0, !PT ;  /* 0x0000003f02027812 */ /* 0x002fe200078ec0ff */
[----:B0-----:R-:W-:-:S04]  /*1d8b0*/  IMAD.SHL.U32 R28, R28, 0x40, RZ ;  /* 0x000000401c1c7824 */ /* 0x001fc800078e00ff */
[----:B------:R-:W-:Y:S02]  /*1d8c0*/  IMAD.SHL.U32 R2, R2, 0x2, RZ ;  /* 0x0000000202027824 */ /* 0x000fe400078e00ff */
[----:B------:R-:W-:Y:S02]  /*1d8d0*/  IMAD.SHL.U32 R28, R28, 0x2, RZ ;  /* 0x000000021c1c7824 */ /* 0x000fe400078e00ff */
[----:B--2---:R-:W-:Y:S02]  /*1d8e0*/  IMAD.MOV.U32 R5, RZ, RZ, R12 ;  /* 0x000000ffff057224 */ /* 0x004fe400078e000c */
[----:B----4-:R-:W-:-:S05]  /*1d8f0*/  IMAD.MOV.U32 R4, RZ, RZ, R7 ;  /* 0x000000ffff047224 */ /* 0x010fca00078e0007 */
[----:B------:R0:W-:Y:S04]  /*1d900*/  STL.64 [R1+0x210], R4 ;  /* 0x0002100401007387 */ /* 0x0001e80000100a00 */
[----:B------:R0:W-:Y:S01]  /*1d910*/  STL [R1+0xd18], R23 ;  /* 0x000d181701007387 */ /* 0x0001e20000100800 */
[----:B---3--:R-:W-:-:S05]  /*1d920*/  IMAD.MOV.U32 R8, RZ, RZ, R6 ;  /* 0x000000ffff087224 */ /* 0x008fca00078e0006 */
[----:B------:R0:W-:Y:S01]  /*1d930*/  STL.64 [R1+0x218], R8 ;  /* 0x0002180801007387 */ /* 0x0001e20000100a00 */
[----:B------:R-:W-:Y:S05]  /*1d940*/  @P0 BRA `(.L_x_1) ;  /* 0xfffffe8000840947 */ /* 0x000fea000383ffff */
[----:B------:R-:W2:Y:S01]  /*1d950*/  LDL.LU R26, [R1+0x94] ;  /* 0x00009400011a7983 */ /* 0x000ea20000300800 */
[----:B-----5:R-:W-:-:S03]  /*1d960*/  IMAD.MOV.U32 R27, RZ, RZ, R20 ;  /* 0x000000ffff1b7224 */ /* 0x020fc600078e0014 */
[----:B--2---:R-:W-:Y:S04]  /*1d970*/  STL [R1+0xdf0], R26 ;  /* 0x000df01a01007387 */ /* 0x004fe80000100800 */
[----:B------:R-:W2:Y:S04]  /*1d980*/  LDL.LU R25, [R1+0x11c] ;  /* 0x00011c0001197983 */ /* 0x000ea80000300800 */
[----:B--2---:R1:W-:Y:S04]  /*1d990*/  STL [R1+0xdec], R25 ;  /* 0x000dec1901007387 */ /* 0x0043e80000100800 */
[----:B-1----:R-:W2:Y:S04]  /*1d9a0*/  LDL.LU R25, [R1+0x84] ;  /* 0x0000840001197983 */ /* 0x002ea80000300800 */
[----:B------:R-:W3:Y:S04]  /*1d9b0*/  LDL.LU R24, [R1+0x114] ;  /* 0x0001140001187983 */ /* 0x000ee80000300800 */
[----:B---3--:R1:W-:Y:S04]  /*1d9c0*/  STL [R1+0xde8], R24 ;  /* 0x000de81801007387 */ /* 0x0083e80000100800 */
[----:B-1----:R-:W3:Y:S04]  /*1d9d0*/  LDL.LU R24, [R1+0x10c] ;  /* 0x00010c0001187983 */ /* 0x002ee80000300800 */
[----:B0-----:R-:W4:Y:S04]  /*1d9e0*/  LDL.LU R23, [R1+0xfc] ;  /* 0x0000fc0001177983 */ /* 0x001f280000300800 */
[----:B----4-:R0:W-:Y:S04]  /*1d9f0*/  STL [R1+0xde4], R23 ;  /* 0x000de41701007387 */ /* 0x0101e80000100800 */
[----:B0-----:R-:W4:Y:S04]  /*1da00*/  LDL.LU R23, [R1+0x104] ;  /* 0x0001040001177983 */ /* 0x001f280000300800 */
[----:B------:R-:W2:Y:S04]  /*1da10*/  LDL.LU R22, [R1+0xf4] ;  /* 0x0000f40001167983 */ /* 0x000ea80000300800 */
[----:B--2---:R0:W-:Y:S04]  /*1da20*/  STL [R1+0xde0], R22 ;  /* 0x000de01601007387 */ /* 0x0041e80000100800 */
[----:B0-----:R-:W2:Y:S04]  /*1da30*/  LDL.LU R22, [R1+0x16c] ;  /* 0x00016c0001167983 */ /* 0x001ea80000300800 */
        /* <DEDUP_REMOVED lines=30> */
[----:B------:R-:W2:Y:S01]  /*1dc20*/  LDL.LU R11, [R1+0x18c] ;  /* 0x00018c00010b7983 */ /* 0x000ea20000300800 */
[----:B------:R-:W-:-:S03]  /*1dc30*/  IMAD.MOV.U32 R26, RZ, RZ, R10 ;  /* 0x000000ffff1a7224 */ /* 0x000fc600078e000a */
        /* <DEDUP_REMOVED lines=46> */
[----:B0-----:R-:W2:Y:S01]  /*1df20*/  LDL.LU R2, [R1+0x170] ;  /* 0x0001700001027983 */ /* 0x001ea20000300800 */
[----:B------:R-:W-:-:S03]  /*1df30*/  F2FP.BF16.F32.PACK_AB R27, R26, R27 ;  /* 0x0000001b1a1b723e */ /* 0x000fc600000010ff */
[----:B--2---:R0:W-:Y:S04]  /*1df40*/  STL [R1+0xd90], R2 ;  /* 0x000d900201007387 */ /* 0x0041e80000100800 */
[----:B0-----:R-:W2:Y:S04]  /*1df50*/  LDL.LU R2, [R1+0x178] ;  /* 0x0001780001027983 */ /* 0x001ea80000300800 */
[----:B------:R-:W2:Y:S04]  /*1df60*/  LDL.LU R0, [R1+0x1c8] ;  /* 0x0001c80001007983 */ /* 0x000ea80000300800 */
[----:B------:R-:W2:Y:S04]  /*1df70*/  LDL.LU R28, [R1+0x1b0] ;  /* 0x0001b000011c7983 */ /* 0x000ea80000300800 */
[----:B------:R-:W2:Y:S04]  /*1df80*/  LDL.LU R3, [R1+0x1c0] ;  /* 0x0001c00001037983 */ /* 0x000ea80000300800 */
[----:B------:R-:W2:Y:S02]  /*1df90*/  LDL.LU R26, [R1+0xdf0] ;  /* 0x000df000011a7983 */ /* 0x000ea40000300800 */
[----:B--2---:R-:W-:-:S02]  /*1dfa0*/  F2FP.BF16.F32.PACK_AB R26, R25, R26 ;  /* 0x0000001a191a723e */ /* 0x004fc400000010ff */
[----:B------:R-:W3:Y:S02]  /*1dfb0*/  LDL.LU R25, [R1+0xdec] ;  /* 0x000dec0001197983 */ /* 0x000ee40000300800 */
[----:B---3--:R-:W-:Y:S02]  /*1dfc0*/  F2FP.BF16.F32.PACK_AB R25, R24, R25 ;  /* 0x000000191819723e */ /* 0x008fe400000010ff */
[----:B------:R-:W4:Y:S02]  /*1dfd0*/  LDL.LU R24, [R1+0xde8] ;  /* 0x000de80001187983 */ /* 0x000f240000300800 */
[----:B----4-:R-:W-:Y:S02]  /*1dfe0*/  F2FP.BF16.F32.PACK_AB R24, R23, R24 ;  /* 0x000000181718723e */ /* 0x010fe400000010ff */
[----:B------:R-:W2:Y:S02]  /*1dff0*/  LDL.LU R23, [R1+0xde4] ;  /* 0x000de40001177983 */ /* 0x000ea40000300800 */
[----:B--2---:R-:W-:-:S02]  /*1e000*/  F2FP.BF16.F32.PACK_AB R23, R22, R23 ;  /* 0x000000171617723e */ /* 0x004fc400000010ff */
[----:B------:R-:W2:Y:S02]  /*1e010*/  LDL.LU R22, [R1+0xde0] ;  /* 0x000de00001167983 */ /* 0x000ea40000300800 */
[----:B--2---:R-:W-:Y:S02]  /*1e020*/  F2FP.BF16.F32.PACK_AB R22, R21, R22 ;  /* 0x000000161516723e */ /* 0x004fe400000010ff */
[----:B------:R-:W2:Y:S02]  /*1e030*/  LDL.LU R21, [R1+0xddc] ;  /* 0x000ddc0001157983 */ /* 0x000ea40000300800 */
[----:B--2---:R-:W-:Y:S02]  /*1e040*/  F2FP.BF16.F32.PACK_AB R21, R20, R21 ;  /* 0x000000151415723e */ /* 0x004fe400000010ff */
        /* <DEDUP_REMOVED lines=36> */
[----:B------:R-:W2:Y:S04]  /*1e290*/  LDL.LU R2, [R1+0xd90] ;  /* 0x000d900001027983 */ /* 0x000ea80000300800 */
[----:B------:R0:W-:Y:S04]  /*1e2a0*/  STL [R1+0xc], R29 ;  /* 0x00000c1d01007387 */ /* 0x0001e80000100800 */
[----:B0-----:R-:W2:Y:S02]  /*1e2b0*/  LDL.LU R29, [R1+0xd8c] ;  /* 0x000d8c00011d7983 */ /* 0x001ea40000300800 */
[----:B--2---:R-:W-:-:S02]  /*1e2c0*/  F2FP.BF16.F32.PACK_AB R29, R2, R29 ;  /* 0x0000001d021d723e */ /* 0x004fc400000010ff */
        /* <DEDUP_REMOVED lines=9> */
[----:B------:R0:W-:Y:S04]  /*1e360*/  STL [R1], R29 ;  /* 0x0000001d01007387 */ /* 0x0001e80000100800 */
[----:B0-----:R-:W2:Y:S02]  /*1e370*/  LDL.LU R29, [R1+0xd74] ;  /* 0x000d7400011d7983 */ /* 0x001ea40000300800 */
[----:B--2---:R-:W-:-:S02]  /*1e380*/  F2FP.BF16.F32.PACK_AB R29, R2, R29 ;  /* 0x0000001d021d723e */ /* 0x004fc400000010ff */
[----:B------:R-:W2:Y:S04]  /*1e390*/  LDL.LU R2, [R1+0xd70] ;  /* 0x000d700001027983 */ /* 0x000ea80000300800 */
[----:B------:R0:W-:Y:S04]  /*1e3a0*/  STL [R1+0x1c], R29 ;  /* 0x00001c1d01007387 */ /* 0x0001e80000100800 */
[----:B0-----:R-:W2:Y:S02]  /*1e3b0*/  LDL.LU R29, [R1+0xd6c] ;  /* 0x000d6c00011d7983 */ /* 0x001ea40000300800 */
[----:B--2---:R-:W-:-:S02]  /*1e3c0*/  F2FP.BF16.F32.PACK_AB R29, R2, R29 ;  /* 0x0000001d021d723e */ /* 0x004fc400000010ff */
[----:B------:R-:W2:Y:S04]  /*1e3d0*/  LDL.LU R2, [R1+0xd68] ;  /* 0x000d680001027983 */ /* 0x000ea80000300800 */
[----:B------:R1:W-:Y:S01]  /*1e3e0*/  STL [R1+0x18], R29 ;  /* 0x0000181d01007387 */ /* 0x0003e20000100800 */
[----:B--2---:R-:W-:Y:S02]  /*1e3f0*/  F2FP.BF16.F32.PACK_AB R2, R2, R0 ;  /* 0x000000000202723e */ /* 0x004fe400000010ff */
[----:B------:R-:W-:-:S05]  /*1e400*/  F2FP.BF16.F32.PACK_AB R0, R28, R3 ;  /* 0x000000031c00723e */ /* 0x000fca00000010ff */
[----:B------:R1:W-:Y:S04]  /*1e410*/  STL [R1+0x10], R0 ;  /* 0x0000100001007387 */ /* 0x0003e80000100800 */
[----:B------:R1:W-:Y:S02]  /*1e420*/  STL [R1+0x14], R2 ;  /* 0x0000140201007387 */ /* 0x0003e40000100800 */
.L_x_0:
[----:B------:R-:W2:Y:S01]  /*1e430*/  LDL.LU R28, [R1] ;  /* 0x00000000011c7983 */ /* 0x000ea20000300800 */
[----:B------:R-:W3:Y:S01]  /*1e440*/  S2UR UR5, SR_CgaCtaId ;  /* 0x00000000000579c3 */ /* 0x000ee20000008800 */
[----:B------:R-:W4:Y:S02]  /*1e450*/  LDCU.128 UR12, c[0x0][0x390] ;  /* 0x00007200ff0c77ac */ /* 0x000f240008000c00 */
[----:B-----5:R-:W4:Y:S04]  /*1e460*/  LDL.LU R3, [R1+0x4] ;  /* 0x0000040001037983 */ /* 0x020f280000300800 */
[----:B-1----:R-:W4:Y:S04]  /*1e470*/  LDL.LU R2, [R1+0x8] ;  /* 0x0000080001027983 */ /* 0x002f280000300800 */
[----:B------:R-:W4:Y:S04]  /*1e480*/  LDL.LU R0, [R1+0xc] ;  /* 0x00000c0001007983 */ /* 0x000f280000300800 */
[----:B------:R-:W-:Y:S04]  /*1e490*/  STL.64 [R1+0xdd8], R22 ;  /* 0x000dd81601007387 */ /* 0x000fe80000100a00 */
[----:B------:R1:W-:Y:S04]  /*1e4a0*/  STL.64 [R1+0xdd0], R20 ;  /* 0x000dd01401007387 */ /* 0x0003e80000100a00 */
[----:B-1----:R-:W4:Y:S04]  /*1e4b0*/  LDL.LU R20, [R1+0x10] ;  /* 0x0000100001147983 */ /* 0x002f280000300800 */
[----:B------:R-:W4:Y:S04]  /*1e4c0*/  LDL.LU R21, [R1+0x14] ;  /* 0x0000140001157983 */ /* 0x000f280000300800 */
[----:B------:R-:W4:Y:S04]  /*1e4d0*/  LDL.LU R22, [R1+0x18] ;  /* 0x0000180001167983 */ /* 0x000f280000300800 */
[----:B------:R-:W4:Y:S04]  /*1e4e0*/  LDL.LU R23, [R1+0x1c] ;  /* 0x00001c0001177983 */ /* 0x000f280000300800 */
[----:B------:R-:W4:Y:S01]  /*1e4f0*/  LDL R29, [R1+0xd30] ;  /* 0x000d3000011d7983 */ /* 0x000f220000100800 */
[----:B------:R-:W-:-:S02]  /*1e500*/  UMOV UR4, 0x400 ;  /* 0x0000040000047882 */ /* 0x000fc40000000000 */
[----:B---3--:R-:W-:Y:S01]  /*1e510*/  ULEA UR4, UR5, UR4, 0x18 ;  /* 0x0000000405047291 */ /* 0x008fe2000f8ec0ff */
[----:B------:R-:W-:Y:S04]  /*1e520*/  STL.64 [R1+0xdc8], R26 ;  /* 0x000dc81a01007387 */ /* 0x000fe80000100a00 */
[----:B------:R2:W-:Y:S01]  /*1e530*/  STL.64 [R1+0xdc0], R24 ;  /* 0x000dc01801007387 */ /* 0x0005e20000100a00 */
[----:B------:R-:W-:Y:S01]  /*1e540*/  BAR.SYNC.DEFER_BLOCKING 0x0 ;  /* 0x0000000000007b1d */ /* 0x000fe20000010000 */
[----:B--2---:R-:W-:Y:S02]  /*1e550*/  IMAD.MOV.U32 R24, RZ, RZ, R28 ;  /* 0x000000ffff187224 */ /* 0x004fe400078e001c */
[----:B----4-:R-:W-:Y:S02]  /*1e560*/  IMAD.MOV.U32 R25, RZ, RZ, R3 ;  /* 0x000000ffff197224 */ /* 0x010fe400078e0003 */
[----:B------:R-:W-:-:S02]  /*1e570*/  IMAD.MOV.U32 R26, RZ, RZ, R2 ;  /* 0x000000ffff1a7224 */ /* 0x000fc400078e0002 */
[----:B------:R-:W-:Y:S02]  /*1e580*/  IMAD.MOV.U32 R27, RZ, RZ, R0 ;  /* 0x000000ffff1b7224 */ /* 0x000fe400078e0000 */
[----:B------:R-:W1:Y:S02]  /*1e590*/  S2R R0, SR_TID.X ;  /* 0x0000000000007919 */ /* 0x000e640000002100 */
[C---:B-1----:R-:W-:Y:S02]  /*1e5a0*/  IMAD.SHL.U32 R28, R0.reuse, 0x20, RZ ;  /* 0x00000020001c7824 */ /* 0x042fe400078e00ff */
[C---:B------:R-:W-:Y:S02]  /*1e5b0*/  IMAD.SHL.U32 R2, R0.reuse, 0x10, RZ ;  /* 0x0000001000027824 */ /* 0x040fe400078e00ff */
[----:B------:R-:W-:Y:S01]  /*1e5c0*/  IMAD.SHL.U32 R3, R0, 0x8, RZ ;  /* 0x0000000800037824 */ /* 0x000fe200078e00ff */
[----:B------:R-:W-:Y:S02]  /*1e5d0*/  LOP3.LUT R0, R28, 0x200, RZ, 0xc0, !PT ;  /* 0x000002001c007812 */ /* 0x000fe400078ec0ff */
[----:B------:R-:W1:Y:S01]  /*1e5e0*/  S2R R28, SR_TID.X ;  /* 0x00000000001c7919 */ /* 0x000e620000002100 */
[----:B------:R-:W-:-:S02]  /*1e5f0*/  LOP3.LUT R2, R2, 0xf0, RZ, 0xc0, !PT ;  /* 0x000000f002027812 */ /* 0x000fc400078ec0ff */
[----:B------:R-:W-:Y:S02]  /*1e600*/  LOP3.LUT R3, R3, 0x100, RZ, 0xc0, !PT ;  /* 0x0000010003037812 */ /* 0x000fe400078ec0ff */
[----:B------:R-:W-:Y:S01]  /*1e610*/  IADD3 R0, PT, PT, R0, UR4, R2 ;  /* 0x0000000400007c10 */ /* 0x000fe2000fffe002 */
[----:B------:R-:W-:-:S04]  /*1e620*/  VIADD R2, R29, 0x1 ;  /* 0x000000011d027836 */ /* 0x000fc80000000000 */
[----:B------:R-:W-:Y:S01]  /*1e630*/  IMAD.IADD R0, R3, 0x1, R0 ;  /* 0x0000000103007824 */ /* 0x000fe200078e0200 */
[----:B------:R-:W-:Y:S01]  /*1e640*/  ISETP.GE.AND P2, PT, R2, UR15, PT ;  /* 0x0000000f02007c0c */ /* 0x000fe2000bf46270 */
[----:B------:R-:W-:-:S03]  /*1e650*/  VIADD R2, R29, 0x2 ;  /* 0x000000021d027836 */ /* 0x000fc60000000000 */
[----:B------:R-:W-:Y:S01]  /*1e660*/  STSM.16.M88.4 [R0], R20 ;  /* 0x0000001400007844 */ /* 0x000fe20000000200 */
[----:B-1----:R-:W-:-:S04]  /*1e670*/  LOP3.LUT R28, R28, 0x3f, RZ, 0xc0, !PT ;  /* 0x0000003f1c1c7812 */ /* 0x002fc800078ec0ff */
[----:B------:R-:W-:Y:S01]  /*1e680*/  LEA R28, R28, UR4, 0x4 ;  /* 0x000000041c1c7c11 */ /* 0x000fe2000f8e20ff */
[----:B------:R-:W-:Y:S01]  /*1e690*/  BAR.SYNC.DEFER_BLOCKING 0x0 ;  /* 0x0000000000007b1d */ /* 0x000fe20000010000 */
[----:B------:R-:W-:-:S05]  /*1e6a0*/  ISETP.GE.AND P6, PT, R2, UR15, PT ;  /* 0x0000000f02007c0c */ /* 0x000fca000bfc6270 */
[----:B------:R-:W1:Y:S01]  /*1e6b0*/  LDCU UR4, c[0x0][0x3b8] ;  /* 0x00007700ff0477ac */ /* 0x000e620008000800 */
[----:B------:R-:W-:Y:S04]  /*1e6c0*/  STL [R1+0x40], R28 ;  /* 0x0000401c01007387 */ /* 0x000fe80000100800 */
[----:B------:R-:W2:Y:S01]  /*1e6d0*/  LDS.128 R20, [R28] ;  /* 0x000000001c147984 */ /* 0x000ea20000000c00 */
[----:B------:R-:W-:Y:S06]  /*1e6e0*/  BAR.SYNC.DEFER_BLOCKING 0x0 ;  /* 0x0000000000007b1d */ /* 0x000fec0000010000 */
[----:B------:R-:W-:Y:S02]  /*1e6f0*/  STSM.16.M88.4 [R0], R24 ;  /* 0x0000001800007844 */ /* 0x000fe40000000200 */
[----:B------:R-:W-:Y:S06]  /*1e700*/  BAR.SYNC.DEFER_BLOCKING 0x0 ;  /* 0x0000000000007b1d */ /* 0x000fec0000010000 */
[----:B--2---:R-:W-:Y:S04]  /*1e710*/  STL.64 [R1+0x10], R20 ;  /* 0x0000101401007387 */ /* 0x004fe80000100a00 */
[----:B------:R2:W-:Y:S04]  /*1e720*/  STL.64 [R1+0x18], R22 ;  /* 0x0000181601007387 */ /* 0x0005e80000100a00 */
[----:B------:R-:W3:Y:S01]  /*1e730*/  LDS.128 R24, [R28] ;  /* 0x000000001c187984 */ /* 0x000ee20000000c00 */
[----:B------:R-:W-:Y:S06]  /*1e740*/  BAR.SYNC.DEFER_BLOCKING 0x0 ;  /* 0x0000000000007b1d */ /* 0x000fec0000010000 */
[----:B--2---:R-:W2:Y:S04]  /*1e750*/  LDL.LU.64 R22, [R1+0xdd8] ;  /* 0x000dd80001167983 */ /* 0x004ea80000300a00 */
[----:B------:R-:W2:Y:S04]  /*1e760*/  LDL.LU.64 R20, [R1+0xdd0] ;  /* 0x000dd00001147983 */ /* 0x000ea80000300a00 */
[----:B------:R-:W-:Y:S01]  /*1e770*/  STSM.16.M88.4 [R0], R4 ;  /* 0x0000000400007844 */ /* 0x000fe20000000200 */
[----:B------:R-:W-:Y:S06]  /*1e780*/  BAR.SYNC.DEFER_BLOCKING 0x0 ;  /* 0x0000000000007b1d */ /* 0x000fec0000010000 */
[----:B---3--:R-:W-:Y:S04]  /*1e790*/  STL.64 [R1], R24 ;  /* 0x0000001801007387 */ /* 0x008fe80000100a00 */
[----:B------:R3:W-:Y:S04]  /*1e7a0*/  STL.64 [R1+0x8], R26 ;  /* 0x0000081a01007387 */ /* 0x0007e80000100a00 */
[----:B------:R-:W4:Y:S01]  /*1e7b0*/  LDS.128 R4, [R28] ;  /* 0x000000001c047984 */ /* 0x000f220000000c00 */
[----:B------:R-:W-:Y:S06]  /*1e7c0*/  BAR.SYNC.DEFER_BLOCKING 0x0 ;  /* 0x0000000000007b1d */ /* 0x000fec0000010000 */
[----:B---3--:R-:W3:Y:S04]  /*1e7d0*/  LDL.LU.64 R26, [R1+0xdc8] ;  /* 0x000dc800011a7983 */ /* 0x008ee80000300a00 */
[----:B------:R-:W3:Y:S04]  /*1e7e0*/  LDL.LU.64 R24, [R1+0xdc0] ;  /* 0x000dc00001187983 */ /* 0x000ee80000300a00 */
[----:B------:R-:W3:Y:S04]  /*1e7f0*/  LDL R2, [R1+0xd50] ;  /* 0x000d500001027983 */ /* 0x000ee80000100800 */
[----:B------:R-:W-:Y:S01]  /*1e800*/  STSM.16.M88.4 [R0], R8 ;  /* 0x0000000800007844 */ /* 0x000fe20000000200 */
[----:B------:R-:W-:Y:S06]  /*1e810*/  BAR.SYNC.DEFER_BLOCKING 0x0 ;  /* 0x0000000000007b1d */ /* 0x000fec0000010000 */
[----:B----4-:R-:W-:Y:S04]  /*1e820*/  STL [R1+0xdb0], R5 ;  /* 0x000db00501007387 */ /* 0x010fe80000100800 */
[----:B------:R-:W-:Y:S04]  /*1e830*/  STL [R1+0xd90], R6 ;  /* 0x000d900601007387 */ /* 0x000fe80000100800 */
[----:B------:R-:W-:Y:S04]  /*1e840*/  STL [R1+0xd80], R7 ;  /* 0x000d800701007387 */ /* 0x000fe80000100800 */
[----:B------:R4:W-:Y:S04]  /*1e850*/  STL.64 [R1+0xda8], R6 ;  /* 0x000da80601007387 */ /* 0x0009e80000100a00 */
[----:B------:R-:W0:Y:S01]  /*1e860*/  LDS.128 R8, [R28] ;  /* 0x000000001c087984 */ /* 0x000e220000000c00 */
[----:B------:R-:W-:Y:S08]  /*1e870*/  BAR.SYNC.DEFER_BLOCKING 0x0 ;  /* 0x0000000000007b1d */ /* 0x000ff00000010000 */
[----:B----4-:R-:W3:Y:S01]  /*1e880*/  LDC R7, c[0x0][0x3b4] ;  /* 0x0000ed00ff077b82 */ /* 0x010ee20000000800 */
[----:B------:R-:W-:Y:S07]  /*1e890*/  STSM.16.M88.4 [R0], R12 ;  /* 0x0000000c00007844 */ /* 0x000fee0000000200 */
[----:B------:R-:W-:Y:S06]  /*1e8a0*/  BAR.SYNC.DEFER_BLOCKING 0x0 ;  /* 0x0000000000007b1d */ /* 0x000fec0000010000 */
[----:B0-----:R0:W-:Y:S04]  /*1e8b0*/  STL.64 [R1+0xdb8], R8 ;  /* 0x000db80801007387 */ /* 0x0011e80000100a00 */
[----:B0-----:R-:W4:Y:S04]  /*1e8c0*/  LDL.LU R9, [R1+0x10] ;  /* 0x0000100001097983 */ /* 0x001f280000300800 */
[----:B------:R-:W0:Y:S01]  /*1e8d0*/  LDS.128 R12, [R28] ;  /* 0x000000001c0c7984 */ /* 0x000e220000000c00 */
[----:B------:R-:W-:Y:S06]  /*1e8e0*/  BAR.SYNC.DEFER_BLOCKING 0x0 ;  /* 0x0000000000007b1d */ /* 0x000fec0000010000 */
[----:B------:R-:W-:Y:S04]  /*1e8f0*/  STL [R1+0xd84], R11 ;  /* 0x000d840b01007387 */ /* 0x000fe80000100800 */
[----:B------:R-:W-:Y:S04]  /*1e900*/  STL.64 [R1+0xd88], R10 ;  /* 0x000d880a01007387 */ /* 0x000fe80000100a00 */
[----:B------:R-:W4:Y:S04]  /*1e910*/  LDL R5, [R1+0xd54] ;  /* 0x000d540001057983 */ /* 0x000f280000100800 */
[----:B------:R-:W-:Y:S04]  /*1e920*/  STSM.16.M88.4 [R0], R16 ;  /* 0x0000001000007844 */ /* 0x000fe80000000200 */
[----:B0-----:R-:W-:Y:S04]  /*1e930*/  STL.64 [R1+0x30], R12 ;  /* 0x0000300c01007387 */ /* 0x001fe80000100a00 */
[----:B------:R-:W-:Y:S01]  /*1e940*/  STL.64 [R1+0x38], R14 ;  /* 0x0000380e01007387 */ /* 0x000fe20000100a00 */
[----:B------:R-:W-:Y:S06]  /*1e950*/  BAR.SYNC.DEFER_BLOCKING 0x0 ;  /* 0x0000000000007b1d */ /* 0x000fec0000010000 */
[----:B------:R-:W0:Y:S02]  /*1e960*/  LDS.128 R12, [R28] ;  /* 0x000000001c0c7984 */ /* 0x000e240000000c00 */
[----:B------:R-:W-:Y:S06]  /*1e970*/  BAR.SYNC.DEFER_BLOCKING 0x0 ;  /* 0x0000000000007b1d */ /* 0x000fec0000010000 */
[----:B0-----:R0:W-:Y:S04]  /*1e980*/  STL [R1+0xd7c], R12 ;  /* 0x000d7c0c01007387 */ /* 0x0011e80000100800 */
[----:B0-----:R-:W4:Y:S04]  /*1e990*/  LDL.LU R12, [R1+0x40] ;  /* 0x00004000010c7983 */ /* 0x001f280000300800 */
[----:B------:R0:W-:Y:S04]  /*1e9a0*/  STL [R1+0xd78], R13 ;  /* 0x000d780d01007387 */ /* 0x0001e80000100800 */
[----:B0-----:R-:W4:Y:S04]  /*1e9b0*/  LDL R13, [R1+0xd50] ;  /* 0x000d5000010d7983 */ /* 0x001f280000100800 */
[----:B------:R0:W-:Y:S04]  /*1e9c0*/  STL [R1+0xd70], R14 ;  /* 0x000d700e01007387 */ /* 0x0001e80000100800 */
[----:B0-----:R-:W4:Y:S04]  /*1e9d0*/  LDL.LU R14, [R1+0xd30] ;  /* 0x000d3000010e7983 */ /* 0x001f280000300800 */
[----:B--2---:R-:W-:Y:S01]  /*1e9e0*/  STSM.16.M88.4 [R0], R20 ;  /* 0x0000001400007844 */ /* 0x004fe20000000200 */
[----:B------:R-:W-:Y:S06]  /*1e9f0*/  BAR.SYNC.DEFER_BLOCKING 0x0 ;  /* 0x0000000000007b1d */ /* 0x000fec0000010000 */
[----:B------:R0:W-:Y:S04]  /*1ea00*/  STL [R1+0xd6c], R15 ;  /* 0x000d6c0f01007387 */ /* 0x0001e80000100800 */
[----:B0-----:R-:W2:Y:S01]  /*1ea10*/  LDL.LU R15, [R1+0xd5c] ;  /* 0x000d5c00010f7983 */ /* 0x001ea20000300800 */
[----:B---3--:R-:W-:-:S05]  /*1ea20*/  IMAD R3, R2, R7, RZ ;  /* 0x0000000702037224 */ /* 0x008fca00078e02ff */
[----:B------:R-:W-:-:S04]  /*1ea30*/  LEA R20, P3, R3, UR12, 0x1 ;  /* 0x0000000c03147c11 */ /* 0x000fc8000f8608ff */
[----:B------:R-:W-:Y:S01]  /*1ea40*/  LEA.HI.X.SX32 R21, R3, UR13, 0x1, P3 ;  /* 0x0000000d03157c11 */ /* 0x000fe200098f0eff */
[----:B----4-:R-:W0:Y:S01]  /*1ea50*/  LDS.128 R16, [R12] ;  /* 0x000000000c107984 */ /* 0x010e220000000c00 */
[----:B------:R-:W-:Y:S01]  /*1ea60*/  BAR.SYNC.DEFER_BLOCKING 0x0 ;  /* 0x0000000000007b1d */ /* 0x000fe20000010000 */
[----:B------:R-:W-:-:S04]  /*1ea70*/  ISETP.GE.AND P0, PT, R14, UR15, PT ;  /* 0x0000000f0e007c0c */ /* 0x000fc8000bf06270 */
[----:B------:R-:W-:Y:S02]  /*1ea80*/  ISETP.LT.AND P3, PT, R5, UR14, !P0 ;  /* 0x0000000e05007c0c */ /* 0x000fe4000c761270 */
[----:B------:R-:W3:Y:S04]  /*1ea90*/  LDL.LU R5, [R1] ;  /* 0x0000000001057983 */ /* 0x000ee80000300800 */
[----:B0-----:R-:W-:Y:S04]  /*1eaa0*/  STL.64 [R1+0xd98], R16 ;  /* 0x000d981001007387 */ /* 0x001fe80000100a00 */
[----:B------:R0:W-:Y:S04]  /*1eab0*/  STL [R1+0xd74], R18 ;  /* 0x000d741201007387 */ /* 0x0001e80000100800 */
[----:B0-----:R-:W4:Y:S04]  /*1eac0*/  LDL R18, [R1+0xd54] ;  /* 0x000d540001127983 */ /* 0x001f280000100800 */
[----:B------:R0:W-:Y:S04]  /*1ead0*/  STL [R1+0xd68], R19 ;  /* 0x000d681301007387 */ /* 0x0001e80000100800 */
[----:B0-----:R-:W4:Y:S04]  /*1eae0*/  LDL.LU R19, [R1+0xd58] ;  /* 0x000d580001137983 */ /* 0x001f280000300800 */
[----:B------:R0:W-:Y:S01]  /*1eaf0*/  STSM.16.M88.4 [R0], R24 ;  /* 0x0000001800007844 */ /* 0x0001e20000000200 */
[----:B------:R-:W-:Y:S01]  /*1eb00*/  IMAD R10, R7, 0x40, R3 ;  /* 0x00000040070a7824 */ /* 0x000fe200078e0203 */
[----:B------:R-:W-:-:S04]  /*1eb10*/  ISETP.GE.AND P1, PT, R13, UR14, PT ;  /* 0x0000000e0d007c0c */ /* 0x000fc8000bf26270 */
[----:B------:R-:W-:Y:S02]  /*1eb20*/  LEA R2, P4, R10, UR12, 0x1 ;  /* 0x0000000c0a027c11 */ /* 0x000fe4000f8808ff */
[C---:B------:R-:W-:Y:S01]  /*1eb30*/  ISETP.LT.AND P1, PT, R14.reuse, UR15, !P1 ;  /* 0x0000000f0e007c0c */ /* 0x040fe2000cf21270 */
[----:B-1----:R-:W-:Y:S01]  /*1eb40*/  IMAD R6, R14, UR4, RZ ;  /* 0x000000040e067c24 */ /* 0x002fe2000f8e02ff */
[----:B------:R-:W-:Y:S02]  /*1eb50*/  LEA.HI.X.SX32 R3, R10, UR13, 0x1, P4 ;  /* 0x0000000d0a037c11 */ /* 0x000fe4000a0f0eff */
[----:B------:R-:W-:Y:S01]  /*1eb60*/  PRMT R8, R9, 0x7632, R8 ;  /* 0x0000763209087816 */ /* 0x000fe20000000008 */
[C---:B------:R-:W-:Y:S01]  /*1eb70*/  IMAD.WIDE R28, R6.reuse, 0x2, R20 ;  /* 0x00000002061c7825 */ /* 0x040fe200078e0214 */
[----:B------:R-:W-:Y:S03]  /*1eb80*/  BAR.SYNC.DEFER_BLOCKING 0x0 ;  /* 0x0000000000007b1d */ /* 0x000fe60000010000 */
[----:B------:R-:W-:-:S04]  /*1eb90*/  IMAD.WIDE R22, R6, 0x2, R2 ;  /* 0x0000000206167825 */ /* 0x000fc800078e0202 */
[----:B0-----:R-:W-:Y:S02]  /*1eba0*/  IMAD R0, R7, 0x40, R10 ;  /* 0x0000004007007824 */ /* 0x001fe400078e020a */
[----:B------:R-:W-:Y:S01]  /*1ebb0*/  VIADD R11, R14, 0x3 ;  /* 0x000000030e0b7836 */ /* 0x000fe20000000000 */
[----:B------:R-:W4:Y:S04]  /*1ebc0*/  LDL.LU R10, [R1+0x14] ;  /* 0x00001400010a7983 */ /* 0x000f280000300800 */
[----:B------:R-:W-:Y:S04]  /*1ebd0*/  @P1 STG.E.U16 desc[UR8][R28.64], R9 ;  /* 0x000000091c001986 */ /* 0x000fe8000c101508 */
[----:B------:R0:W-:Y:S01]  /*1ebe0*/  @P3 STG.E.U16 desc[UR8][R22.64], R8 ;  /* 0x0000000816003986 */ /* 0x0001e2000c101508 */
[----:B--2---:R-:W-:-:S02]  /*1ebf0*/  ISETP.LT.AND P3, PT, R15, UR14, !P0 ;  /* 0x0000000e0f007c0c */ /* 0x004fc4000c761270 */
[----:B0-----:R-:W-:-:S04]  /*1ec00*/  LEA R22, P1, R0, UR12, 0x1 ;  /* 0x0000000c00167c11 */ /* 0x001fc8000f8208ff */
[----:B------:R-:W-:-:S03]  /*1ec10*/  LEA.HI.X.SX32 R23, R0, UR13, 0x1, P1 ;  /* 0x0000000d00177c11 */ /* 0x000fc600088f0eff */
[----:B------:R-:W-:Y:S01]  /*1ec20*/  IMAD.WIDE R8, R6, 0x2, R22 ;  /* 0x0000000206087825 */ /* 0x000fe200078e0216 */
[----:B------:R-:W-:Y:S02]  /*1ec30*/  ISETP.GE.AND P1, PT, R11, UR15, PT ;  /* 0x0000000f0b007c0c */ /* 0x000fe4000bf26270 */
[----:B------:R-:W2:Y:S01]  /*1ec40*/  LDL.LU R11, [R1+0x4] ;  /* 0x00000400010b7983 */ /* 0x000ea20000300800 */
[----:B------:R-:W-:-:S05]  /*1ec50*/  IMAD R25, R7, 0x40, R0 ;  /* 0x0000004007197824 */ /* 0x000fca00078e0200 */
[----:B------:R-:W-:-:S04]  /*1ec60*/  LEA R24, P4, R25, UR12, 0x1 ;  /* 0x0000000c19187c11 */ /* 0x000fc8000f8808ff */
[----:B------:R-:W-:Y:S01]  /*1ec70*/  LEA.HI.X.SX32 R25, R25, UR13, 0x1, P4 ;  /* 0x0000000d19197c11 */ /* 0x000fe2000a0f0eff */
[C---:B------:R-:W-:Y:S02]  /*1ec80*/  VIADD R16, R6.reuse, UR4 ;  /* 0x0000000406107c36 */ /* 0x040fe40008000000 */
[----:B------:R-:W-:Y:S01]  /*1ec90*/  IMAD.WIDE R6, R6, 0x2, R24 ;  /* 0x0000000206067825 */ /* 0x000fe200078e0218 */
[----:B---3--:R0:W-:Y:S04]  /*1eca0*/  @P3 STG.E.U16 desc[UR8][R8.64], R5 ;  /* 0x0000000508003986 */ /* 0x0081e8000c101508 */
[----:B0-----:R-:W3:Y:S01]  /*1ecb0*/  LDL.LU.64 R8, [R1+0xdb8] ;  /* 0x000db80001087983 */ /* 0x001ee20000300a00 */
[----:B------:R-:W-:-:S03]  /*1ecc0*/  PRMT R17, R5, 0x7632, R17 ;  /* 0x0000763205117816 */ /* 0x000fc60000000011 */
[----:B------:R-:W2:Y:S01]  /*1ecd0*/  LDL.LU R5, [R1+0xdb0] ;  /* 0x000db00001057983 */ /* 0x000ea20000300800 */
[----:B----4-:R-:W-:-:S13]  /*1ece0*/  ISETP.LT.AND P0, PT, R19, UR14, !P0 ;  /* 0x0000000e13007c0c */ /* 0x010fda000c701270 */
[----:B------:R0:W-:Y:S04]  /*1ecf0*/  @P0 STG.E.U16 desc[UR8][R6.64], R17 ;  /* 0x0000001106000986 */ /* 0x0001e8000c101508 */
[----:B0-----:R-:W4:Y:S01]  /*1ed00*/  LDL.LU.64 R6, [R1+0xda8] ;  /* 0x000da80001067983 */ /* 0x001f220000300a00 */
[----:B------:R-:W-:Y:S02]  /*1ed10*/  ISETP.LT.AND P4, PT, R13, UR14, !P2 ;  /* 0x0000000e0d007c0c */ /* 0x000fe4000d781270 */
[----:B------:R-:W-:Y:S01]  /*1ed20*/  ISETP.LT.AND P5, PT, R18, UR14, !P2 ;  /* 0x0000000e12007c0c */ /* 0x000fe2000d7a1270 */
[----:B------:R-:W-:Y:S01]  /*1ed30*/  IMAD.WIDE R28, R16, 0x2, R20 ;  /* 0x00000002101c7825 */ /* 0x000fe200078e0214 */
[----:B------:R-:W-:Y:S01]  /*1ed40*/  ISETP.LT.AND P0, PT, R15, UR14, !P2 ;  /* 0x0000000e0f007c0c */ /* 0x000fe2000d701270 */
[----:B------:R0:W-:Y:S01]  /*1ed50*/  STL.64 [R1+0xda0], R12 ;  /* 0x000da00c01007387 */ /* 0x0001e20000100a00 */
[----:B------:R-:W-:Y:S01]  /*1ed60*/  PRMT R0, R4, 0x7632, R0 ;  /* 0x0000763204007816 */ /* 0x000fe20000000000 */
[----:B------:R-:W-:-:S06]  /*1ed70*/  IMAD.WIDE R26, R16, 0x2, R2 ;  /* 0x00000002101a7825 */ /* 0x000fcc00078e0202 */
[----:B------:R-:W-:Y:S01]  /*1ed80*/  @P4 STG.E.U16 desc[UR8][R28.64], R4 ;  /* 0x000000041c004986 */ /* 0x000fe2000c101508 */
[----:B------:R-:W-:Y:S01]  /*1ed90*/  ISETP.LT.AND P4, PT, R13, UR14, !P6 ;  /* 0x0000000e0d007c0c */ /* 0x000fe2000f781270 */
[----:B0-----:R-:W-:Y:S02]  /*1eda0*/  IMAD.WIDE R12, R16, 0x2, R22 ;  /* 0x00000002100c7825 */ /* 0x001fe400078e0216 */
[----:B------:R0:W-:Y:S01]  /*1edb0*/  @P5 STG.E.U16 desc[UR8][R26.64], R0 ;  /* 0x000000001a005986 */ /* 0x0001e2000c101508 */
[----:B------:R-:W-:Y:S02]  /*1edc0*/  ISETP.LT.AND P2, PT, R19, UR14, !P2 ;  /* 0x0000000e13007c0c */ /* 0x000fe4000d741270 */
[----:B------:R-:W-:Y:S01]  /*1edd0*/  ISETP.LT.AND P5, PT, R18, UR14, !P6 ;  /* 0x0000000e12007c0c */ /* 0x000fe2000f7a1270 */
[C---:B0-----:R-:W-:Y:S02]  /*1ede0*/  VIADD R0, R16.reuse, UR4 ;  /* 0x0000000410007c36 */ /* 0x041fe40008000000 */
[----:B------:R-:W-:-:S04]  /*1edf0*/  IMAD.WIDE R16, R16, 0x2, R24 ;  /* 0x0000000210107825 */ /* 0x000fc800078e0218 */
[----:B------:R-:W-:-:S04]  /*1ee00*/  IMAD.WIDE R28, R0, 0x2, R20 ;  /* 0x00000002001c7825 */ /* 0x000fc800078e0214 */
[----:B------:R-:W-:Y:S01]  /*1ee10*/  IMAD.WIDE R26, R0, 0x2, R2 ;  /* 0x00000002001a7825 */ /* 0x000fe200078e0202 */
[----:B---3--:R0:W-:Y:S04]  /*1ee20*/  @P0 STG.E.U16 desc[UR8][R12.64], R8 ;  /* 0x000000080c000986 */ /* 0x0081e8000c101508 */
[----:B0-----:R-:W3:Y:S01]  /*1ee30*/  LDL.LU.64 R12, [R1+0xda0] ;  /* 0x000da000010c7983 */ /* 0x001ee20000300a00 */
[----:B----4-:R-:W-:Y:S02]  /*1ee40*/  PRMT R6, R8, 0x7632, R6 ;  /* 0x0000763208067816 */ /* 0x010fe40000000006 */
[----:B------:R-:W-:-:S03]  /*1ee50*/  PRMT R7, R10, 0x7632, R7 ;  /* 0x000076320a077816 */ /* 0x000fc60000000007 */
[----:B------:R0:W-:Y:S04]  /*1ee60*/  @P2 STG.E.U16 desc[UR8][R16.64], R6 ;  /* 0x0000000610002986 */ /* 0x0001e8000c101508 */
[----:B------:R-:W-:Y:S04]  /*1ee70*/  @P4 STG.E.U16 desc[UR8][R28.64], R10 ;  /* 0x0000000a1c004986 */ /* 0x000fe8000c101508 */
[----:B------:R1:W-:Y:S04]  /*1ee80*/  @P5 STG.E.U16 desc[UR8][R26.64], R7 ;  /* 0x000000071a005986 */ /* 0x0003e8000c101508 */
[----:B0-----:R-:W4:Y:S04]  /*1ee90*/  LDL.LU.64 R16, [R1+0xd98] ;  /* 0x000d980001107983 */ /* 0x001f280000300a00 */
[----:B------:R-:W4:Y:S04]  /*1eea0*/  LDL.LU R6, [R1+0xd90] ;  /* 0x000d900001067983 */ /* 0x000f280000300800 */
[----:B-1----:R-:W4:Y:S01]  /*1eeb0*/  LDL.LU R7, [R1+0x18] ;  /* 0x0000180001077983 */ /* 0x002f220000300800 */
[----:B------:R-:W-:Y:S01]  /*1eec0*/  ISETP.LT.AND P3, PT, R15, UR14, !P6 ;  /* 0x0000000e0f007c0c */ /* 0x000fe2000f761270 */
[C---:B------:R-:W-:Y:S01]  /*1eed0*/  VIADD R4, R14.reuse, 0x4 ;  /* 0x000000040e047836 */ /* 0x040fe20000000000 */
[----:B------:R-:W-:Y:S01]  /*1eee0*/  ISETP.LT.AND P6, PT, R19, UR14, !P6 ;  /* 0x0000000e13007c0c */ /* 0x000fe2000f7c1270 */
[----:B------:R-:W-:-:S02]  /*1eef0*/  VIADD R8, R14, 0x5 ;  /* 0x000000050e087836 */ /* 0x000fc40000000000 */
[----:B------:R-:W-:Y:S01]  /*1ef00*/  IMAD.WIDE R26, R0, 0x2, R22 ;  /* 0x00000002001a7825 */ /* 0x000fe200078e0216 */
[----:B------:R-:W-:Y:S02]  /*1ef10*/  ISETP.GE.AND P0, PT, R4, UR15, PT ;  /* 0x0000000f04007c0c */ /* 0x000fe4000bf06270 */
[----:B------:R-:W-:Y:S01]  /*1ef20*/  ISETP.LT.AND P5, PT, R18, UR14, !P1 ;  /* 0x0000000e12007c0c */ /* 0x000fe2000cfa1270 */
[----:B------:R-:W-:Y:S01]  /*1ef30*/  VIADD R4, R0, UR4 ;  /* 0x0000000400047c36 */ /* 0x000fe20008000000 */
[----:B------:R-:W-:Y:S02]  /*1ef40*/  ISETP.GE.AND P2, PT, R8, UR15, PT ;  /* 0x0000000f08007c0c */ /* 0x000fe4000bf46270 */
[----:B--2---:R-:W-:Y:S01]  /*1ef50*/  PRMT R8, R11, 0x7632, R8 ;  /* 0x000076320b087816 */ /* 0x004fe20000000008 */
[----:B------:R0:W-:Y:S01]  /*1ef60*/  @P3 STG.E.U16 desc[UR8][R26.64], R11 ;  /* 0x0000000b1a003986 */ /* 0x0001e2000c101508 */
[----:B------:R-:W-:Y:S01]  /*1ef70*/  ISETP.LT.AND P3, PT, R15, UR14, !P1 ;  /* 0x0000000e0f007c0c */ /* 0x000fe2000cf61270 */
[----:B------:R-:W-:-:S04]  /*1ef80*/  IMAD.WIDE R28, R4, 0x2, R20 ;  /* 0x00000002041c7825 */ /* 0x000fc800078e0214 */
[----:B0-----:R-:W-:Y:S01]  /*1ef90*/  IMAD.WIDE R10, R0, 0x2, R24 ;  /* 0x00000002000a7825 */ /* 0x001fe200078e0218 */
[----:B------:R-:W-:-:S03]  /*1efa0*/  PRMT R0, R5, 0x7632, R0 ;  /* 0x0000763205007816 */ /* 0x000fc60000000000 */
[----:B------:R-:W-:Y:S01]  /*1efb0*/  IMAD.WIDE R26, R4, 0x2, R2 ;  /* 0x00000002041a7825 */ /* 0x000fe200078e0202 */
[----:B------:R0:W-:Y:S02]  /*1efc0*/  @P6 STG.E.U16 desc[UR8][R10.64], R8 ;  /* 0x000000080a006986 */ /* 0x0001e4000c101508 */
[----:B0-----:R-:W-:Y:S02]  /*1efd0*/  PRMT R8, R9, 0x7632, R8 ;  /* 0x0000763209087816 */ /* 0x001fe40000000008 */
[----:B------:R-:W2:Y:S01]  /*1efe0*/  LDL.LU.64 R10, [R1+0xd88] ;  /* 0x000d8800010a7983 */ /* 0x000ea20000300a00 */
[----:B---3--:R-:W-:Y:S02]  /*1eff0*/  ISETP.LT.AND P4, PT, R13, UR14, !P1 ;  /* 0x0000000e0d007c0c */ /* 0x008fe4000cf81270 */
[----:B------:R-:W-:-:S11]  /*1f000*/  ISETP.LT.AND P1, PT, R19, UR14, !P1 ;  /* 0x0000000e13007c0c */ /* 0x000fd6000cf21270 */
[----:B------:R0:W-:Y:S04]  /*1f010*/  @P4 STG.E.U16 desc[UR8][R28.64], R5 ;  /* 0x000000051c004986 */ /* 0x0001e8000c101508 */
[----:B------:R1:W-:Y:S01]  /*1f020*/  @P5 STG.E.U16 desc[UR8][R26.64], R0 ;  /* 0x000000001a005986 */ /* 0x0003e2000c101508 */
[----:B0-----:R-:W-:-:S04]  /*1f030*/  IMAD.WIDE R28, R4, 0x2, R22 ;  /* 0x00000002041c7825 */ /* 0x001fc800078e0216 */
[----:B-1----:R-:W-:Y:S01]  /*1f040*/  IMAD.WIDE R26, R4, 0x2, R24 ;  /* 0x00000002041a7825 */ /* 0x002fe200078e0218 */
[----:B------:R0:W-:Y:S04]  /*1f050*/  @P3 STG.E.U16 desc[UR8][R28.64], R9 ;  /* 0x000000091c003986 */ /* 0x0001e8000c101508 */
[----:B------:R1:W-:Y:S01]  /*1f060*/  @P1 STG.E.U16 desc[UR8][R26.64], R8 ;  /* 0x000000081a001986 */ /* 0x0003e2000c101508 */
[----:B0-----:R-:W-:-:S05]  /*1f070*/  VIADD R28, R14, 0x7 ;  /* 0x000000070e1c7836 */ /* 0x001fca0000000000 */
[----:B------:R-:W-:Y:S02]  /*1f080*/  ISETP.GE.AND P1, PT, R28, UR15, PT ;  /* 0x0000000f1c007c0c */ /* 0x000fe4000bf26270 */
[----:B------:R-:W3:Y:S01]  /*1f090*/  LDL.LU R28, [R1+0x8] ;  /* 0x00000800011c7983 */ /* 0x000ee20000300800 */
[----:B------:R-:W-:Y:S01]  /*1f0a0*/  ISETP.LT.AND P6, PT, R13, UR14, !P0 ;  /* 0x0000000e0d007c0c */ /* 0x000fe2000c7c1270 */
[----:B------:R-:W-:-:S04]  /*1f0b0*/  VIADD R0, R4, UR4 ;  /* 0x0000000404007c36 */ /* 0x000fc80008000000 */
[----:B-1----:R-:W-:Y:S01]  /*1f0c0*/  IMAD.WIDE R26, R0, 0x2, R20 ;  /* 0x00000002001a7825 */ /* 0x002fe200078e0214 */
[----:B----4-:R-:W-:-:S07]  /*1f0d0*/  PRMT R29, R7, 0x7632, R29 ;  /* 0x00007632071d7816 */ /* 0x010fce000000001d */
[----:B------:R0:W-:Y:S04]  /*1f0e0*/  @P6 STG.E.U16 desc[UR8][R26.64], R7 ;  /* 0x000000071a006986 */ /* 0x0001e8000c101508 */
[----:B0-----:R-:W4:Y:S01]  /*1f0f0*/  LDL.LU R7, [R1+0x1c] ;  /* 0x00001c0001077983 */ /* 0x001f220000300800 */
[----:B------:R-:W-:Y:S02]  /*1f100*/  ISETP.LT.AND P4, PT, R18, UR14, !P0 ;  /* 0x0000000e12007c0c */ /* 0x000fe4000c781270 */
[----:B------:R-:W-:Y:S01]  /*1f110*/  ISETP.LT.AND P5, PT, R15, UR14, !P0 ;  /* 0x0000000e0f007c0c */ /* 0x000fe2000c7a1270 */
[----:B------:R-:W-:Y:S02]  /*1f120*/  VIADD R5, R14, 0x6 ;  /* 0x000000060e057836 */ /* 0x000fe40000000000 */
[----:B------:R-:W-:-:S03]  /*1f130*/  IMAD.WIDE R8, R0, 0x2, R2 ;  /* 0x0000000200087825 */ /* 0x000fc600078e0202 */
[----:B------:R-:W-:Y:S01]  /*1f140*/  ISETP.GE.AND P3, PT, R5, UR15, PT ;  /* 0x0000000f05007c0c */ /* 0x000fe2000bf66270 */
[----:B------:R-:W-:Y:S01]  /*1f150*/  IMAD.WIDE R4, R0, 0x2, R22 ;  /* 0x0000000200047825 */ /* 0x000fe200078e0216 */
[----:B------:R-:W-:-:S03]  /*1f160*/  ISETP.LT.AND P0, PT, R19, UR14, !P0 ;  /* 0x0000000e13007c0c */ /* 0x000fc6000c701270 */
[----:B------:R0:W-:Y:S01]  /*1f170*/  @P4 STG.E.U16 desc[UR8][R8.64], R29 ;  /* 0x0000001d08004986 */ /* 0x0001e2000c101508 */
[----:B------:R-:W-:Y:S02]  /*1f180*/  ISETP.LT.AND P6, PT, R18, UR14, !P2 ;  /* 0x0000000e12007c0c */ /* 0x000fe4000d7c1270 */
[----:B------:R-:W-:Y:S01]  /*1f190*/  ISETP.LT.AND P4, PT, R15, UR14, !P2 ;  /* 0x0000000e0f007c0c */ /* 0x000fe2000d781270 */
[----:B0-----:R-:W-:Y:S01]  /*1f1a0*/  IMAD.WIDE R8, R0, 0x2, R24 ;  /* 0x0000000200087825 */ /* 0x001fe200078e0218 */
[----:B--2---:R-:W-:Y:S01]  /*1f1b0*/  PRMT R11, R6, 0x7632, R11 ;  /* 0x00007632060b7816 */ /* 0x004fe2000000000b */
[----:B---3--:R0:W-:Y:S01]  /*1f1c0*/  @P5 STG.E.U16 desc[UR8][R4.64], R28 ;  /* 0x0000001c04005986 */ /* 0x0081e2000c101508 */
[----:B------:R-:W-:Y:S01]  /*1f1d0*/  ISETP.LT.AND P5, PT, R13, UR14, !P2 ;  /* 0x0000000e0d007c0c */ /* 0x000fe2000d7a1270 */
[----:B0-----:R-:W-:Y:S01]  /*1f1e0*/  VIADD R4, R0, UR4 ;  /* 0x0000000400047c36 */ /* 0x001fe20008000000 */
[----:B------:R-:W-:-:S03]  /*1f1f0*/  PRMT R5, R28, 0x7632, R5 ;  /* 0x000076321c057816 */ /* 0x000fc60000000005 */
[C---:B------:R-:W-:Y:S02]  /*1f200*/  IMAD.WIDE R28, R4.reuse, 0x2, R20 ;  /* 0x00000002041c7825 */ /* 0x040fe400078e0214 */
[----:B------:R0:W-:Y:S02]  /*1f210*/  @P0 STG.E.U16 desc[UR8][R8.64], R5 ;  /* 0x0000000508000986 */ /* 0x0001e4000c101508 */
[----:B------:R-:W-:-:S04]  /*1f220*/  IMAD.WIDE R26, R4, 0x2, R2 ;  /* 0x00000002041a7825 */ /* 0x000fc800078e0202 */
[----:B------:R1:W-:Y:S01]  /*1f230*/  @P5 STG.E.U16 desc[UR8][R28.64], R6 ;  /* 0x000000061c005986 */ /* 0x0003e2000c101508 */
[----:B------:R-:W-:Y:S01]  /*1f240*/  ISETP.LT.AND P2, PT, R19, UR14, !P2 ;  /* 0x0000000e13007c0c */ /* 0x000fe2000d741270 */
[----:B------:R-:W-:Y:S02]  /*1f250*/  VIADD R0, R14, 0x8 ;  /* 0x000000080e007836 */ /* 0x000fe40000000000 */
[----:B------:R2:W-:Y:S01]  /*1f260*/  @P6 STG.E.U16 desc[UR8][R26.64], R11 ;  /* 0x0000000b1a006986 */ /* 0x0005e2000c101508 */
[----:B0-----:R-:W-:Y:S02]  /*1f270*/  IMAD.WIDE R8, R4, 0x2, R22 ;  /* 0x0000000204087825 */ /* 0x001fe400078e0216 */
[----:B------:R-:W-:Y:S01]  /*1f280*/  ISETP.GE.AND P0, PT, R0, UR15, PT ;  /* 0x0000000f00007c0c */ /* 0x000fe2000bf06270 */
[----:B-1----:R-:W3:Y:S04]  /*1f290*/  LDL.LU R29, [R1+0xc] ;  /* 0x00000c00011d7983 */ /* 0x002ee80000300800 */
[----:B------:R0:W-:Y:S01]  /*1f2a0*/  @P4 STG.E.U16 desc[UR8][R8.64], R10 ;  /* 0x0000000a08004986 */ /* 0x0001e2000c101508 */
[----:B------:R-:W-:Y:S01]  /*1f2b0*/  ISETP.LT.AND P4, PT, R13, UR14, !P3 ;  /* 0x0000000e0d007c0c */ /* 0x000fe2000df81270 */
[----:B------:R-:W-:-:S02]  /*1f2c0*/  VIADD R0, R4, UR4 ;  /* 0x0000000404007c36 */ /* 0x000fc40008000000 */
[----:B--2---:R-:W-:Y:S01]  /*1f2d0*/  IMAD.WIDE R26, R4, 0x2, R24 ;  /* 0x00000002041a7825 */ /* 0x004fe200078e0218 */
[----:B------:R-:W2:Y:S03]  /*1f2e0*/  LDL.LU R11, [R1+0xd84] ;  /* 0x000d8400010b7983 */ /* 0x000ea60000300800 */
[----:B------:R-:W-:Y:S01]  /*1f2f0*/  IMAD.WIDE R4, R0, 0x2, R20 ;  /* 0x0000000200047825 */ /* 0x000fe200078e0214 */
[----:B0-----:R-:W-:Y:S02]  /*1f300*/  PRMT R10, R10, 0x7632, R10 ;  /* 0x000076320a0a7816 */ /* 0x001fe4000000000a */
[----:B----4-:R-:W-:-:S03]  /*1f310*/  PRMT R28, R7, 0x7632, R28 ;  /* 0x00007632071c7816 */ /* 0x010fc6000000001c */
[----:B------:R-:W-:Y:S04]  /*1f320*/  @P2 STG.E.U16 desc[UR8][R26.64], R10 ;  /* 0x0000000a1a002986 */ /* 0x000fe8000c101508 */
[----:B------:R0:W-:Y:S04]  /*1f330*/  @P4 STG.E.U16 desc[UR8][R4.64], R7 ;  /* 0x0000000704004986 */ /* 0x0001e8000c101508 */
[----:B0-----:R-:W4:Y:S01]  /*1f340*/  LDL.LU R7, [R1+0xd80] ;  /* 0x000d800001077983 */ /* 0x001f220000300800 */
[----:B------:R-:W-:Y:S02]  /*1f350*/  ISETP.LT.AND P5, PT, R18, UR14, !P3 ;  /* 0x0000000e12007c0c */ /* 0x000fe4000dfa1270 */
[----:B------:R-:W-:Y:S01]  /*1f360*/  ISETP.LT.AND P6, PT, R15, UR14, !P3 ;  /* 0x0000000e0f007c0c */ /* 0x000fe2000dfc1270 */
[----:B------:R-:W-:Y:S01]  /*1f370*/  IMAD.WIDE R8, R0, 0x2, R2 ;  /* 0x0000000200087825 */ /* 0x000fe200078e0202 */
[----:B------:R-:W-:-:S03]  /*1f380*/  ISETP.LT.AND P3, PT, R19, UR14, !P3 ;  /* 0x0000000e13007c0c */ /* 0x000fc6000df61270 */
[----:B------:R-:W-:Y:S01]  /*1f390*/  IMAD.WIDE R4, R0, 0x2, R22 ;  /* 0x0000000200047825 */ /* 0x000fe200078e0216 */
[----:B------:R-:W-:-:S03]  /*1f3a0*/  ISETP.LT.AND P4, PT, R13, UR14, !P1 ;  /* 0x0000000e0d007c0c */ /* 0x000fc6000cf81270 */
[----:B------:R-:W-:Y:S02]  /*1f3b0*/  VIADD R6, R14, 0x9 ;  /* 0x000000090e067836 */ /* 0x000fe40000000000 */
[----:B------:R0:W-:Y:S01]  /*1f3c0*/  @P5 STG.E.U16 desc[UR8][R8.64], R28 ;  /* 0x0000001c08005986 */ /* 0x0001e2000c101508 */
[----:B------:R-:W-:Y:S02]  /*1f3d0*/  ISETP.LT.AND P5, PT, R18, UR14, !P1 ;  /* 0x0000000e12007c0c */ /* 0x000fe4000cfa1270 */
[----:B------:R-:W-:Y:S01]  /*1f3e0*/  ISETP.GE.AND P2, PT, R6, UR15, PT ;  /* 0x0000000f06007c0c */ /* 0x000fe2000bf46270 */
[----:B------:R-:W-:Y:S02]  /*1f3f0*/  VIADD R6, R14, 0xa ;  /* 0x0000000a0e067836 */ /* 0x000fe40000000000 */
[----:B0-----:R-:W-:-:S04]  /*1f400*/  IMAD.WIDE R8, R0, 0x2, R24 ;  /* 0x0000000200087825 */ /* 0x001fc800078e0218 */
[----:B------:R-:W-:-:S04]  /*1f410*/  VIADD R0, R0, UR4 ;  /* 0x0000000400007c36 */ /* 0x000fc80008000000 */
[----:B------:R-:W-:Y:S01]  /*1f420*/  IMAD.WIDE R26, R0, 0x2, R22 ;  /* 0x00000002001a7825 */ /* 0x000fe200078e0216 */
[----:B---3--:R0:W-:Y:S01]  /*1f430*/  @P6 STG.E.U16 desc[UR8][R4.64], R29 ;  /* 0x0000001d04006986 */ /* 0x0081e2000c101508 */
[----:B------:R-:W-:Y:S02]  /*1f440*/  ISETP.LT.AND P6, PT, R15, UR14, !P1 ;  /* 0x0000000e0f007c0c */ /* 0x000fe4000cfc1270 */
[----:B------:R-:W-:-:S05]  /*1f450*/  PRMT R10, R29, 0x7632, R10 ;  /* 0x000076321d0a7816 */ /* 0x000fca000000000a */
[----:B------:R1:W-:Y:S01]  /*1f460*/  @P3 STG.E.U16 desc[UR8][R8.64], R10 ;  /* 0x0000000a08003986 */ /* 0x0003e2000c101508 */
[----:B0-----:R-:W-:Y:S01]  /*1f470*/  IMAD.WIDE R4, R0, 0x2, R20 ;  /* 0x0000000200047825 */ /* 0x001fe200078e0214 */
[----:B------:R-:W-:-:S03]  /*1f480*/  ISETP.GE.AND P3, PT, R6, UR15, PT ;  /* 0x0000000f06007c0c */ /* 0x000fc6000bf66270 */
[----:B-1----:R-:W-:Y:S01]  /*1f490*/  IMAD.WIDE R8, R0, 0x2, R2 ;  /* 0x0000000200087825 */ /* 0x002fe200078e0202 */
[----:B----4-:R-:W-:Y:S01]  /*1f4a0*/  PRMT R10, R7, 0x7632, R10 ;  /* 0x00007632070a7816 */ /* 0x010fe2000000000a */
[----:B------:R-:W-:Y:S04]  /*1f4b0*/  @P4 STG.E.U16 desc[UR8][R4.64], R7 ;  /* 0x0000000704004986 */ /* 0x000fe8000c101508 */
[----:B------:R0:W1:Y:S04]  /*1f4c0*/  LDS.128 R4, [R12] ;  /* 0x000000000c047984 */ /* 0x0000680000000c00 */
[----:B------:R-:W-:Y:S04]  /*1f4d0*/  @P5 STG.E.U16 desc[UR8][R8.64], R10 ;  /* 0x0000000a08005986 */ /* 0x000fe8000c101508 */
[----:B0-----:R-:W3:Y:S04]  /*1f4e0*/  LDL.LU R12, [R1+0xd7c] ;  /* 0x000d7c00010c7983 */ /* 0x001ee80000300800 */
[----:B--2---:R0:W-:Y:S04]  /*1f4f0*/  @P6 STG.E.U16 desc[UR8][R26.64], R11 ;  /* 0x0000000b1a006986 */ /* 0x0041e8000c101508 */
[----:B0-----:R-:W2:Y:S01]  /*1f500*/  LDL.LU R27, [R1+0x30] ;  /* 0x00003000011b7983 */ /* 0x001ea20000300800 */
[----:B------:R-:W-:-:S02]  /*1f510*/  ISETP.LT.AND P1, PT, R19, UR14, !P1 ;  /* 0x0000000e13007c0c */ /* 0x000fc4000cf21270 */
[----:B------:R-:W-:Y:S01]  /*1f520*/  ISETP.LT.AND P4, PT, R13, UR14, !P0 ;  /* 0x0000000e0d007c0c */ /* 0x000fe2000c781270 */
[----:B------:R-:W-:Y:S01]  /*1f530*/  IMAD.WIDE R28, R0, 0x2, R24 ;  /* 0x00000002001c7825 */ /* 0x000fe200078e0218 */
[----:B------:R-:W-:Y:S02]  /*1f540*/  PRMT R9, R11, 0x7632, R9 ;  /* 0x000076320b097816 */ /* 0x000fe40000000009 */
[----:B------:R-:W-:Y:S01]  /*1f550*/  ISETP.LT.AND P5, PT, R18, UR14, !P0 ;  /* 0x0000000e12007c0c */ /* 0x000fe2000c7a1270 */
[----:B------:R-:W-:Y:S02]  /*1f560*/  VIADD R8, R0, UR4 ;  /* 0x0000000400087c36 */ /* 0x000fe40008000000 */
[----:B------:R-:W-:Y:S01]  /*1f570*/  VIADD R0, R14, 0xb ;  /* 0x0000000b0e007836 */ /* 0x000fe20000000000 */
[----:B------:R-:W-:Y:S01]  /*1f580*/  ISETP.LT.AND P6, PT, R19, UR14, !P0 ;  /* 0x0000000e13007c0c */ /* 0x000fe2000c7c1270 */
[----:B------:R-:W-:Y:S02]  /*1f590*/  IMAD.WIDE R10, R8, 0x2, R20 ;  /* 0x00000002080a7825 */ /* 0x000fe400078e0214 */
[----:B------:R0:W-:Y:S01]  /*1f5a0*/  @P1 STG.E.U16 desc[UR8][R28.64], R9 ;  /* 0x000000091c001986 */ /* 0x0001e2000c101508 */
[----:B------:R-:W-:-:S02]  /*1f5b0*/  ISETP.LT.AND P1, PT, R15, UR14, !P0 ;  /* 0x0000000e0f007c0c */ /* 0x000fc4000c721270 */
[----:B------:R-:W-:Y:S01]  /*1f5c0*/  ISETP.GE.AND P0, PT, R0, UR15, PT ;  /* 0x0000000f00007c0c */ /* 0x000fe2000bf06270 */
[----:B0-----:R-:W-:Y:S01]  /*1f5d0*/  IMAD.WIDE R28, R8, 0x2, R2 ;  /* 0x00000002081c7825 */ /* 0x001fe200078e0202 */
[----:B--2---:R-:W-:Y:S01]  /*1f5e0*/  PRMT R0, R27, 0x7632, R0 ;  /* 0x000076321b007816 */ /* 0x004fe20000000000 */
[----:B------:R-:W-:Y:S01]  /*1f5f0*/  @P4 STG.E.U16 desc[UR8][R10.64], R27 ;  /* 0x0000001b0a004986 */ /* 0x000fe2000c101508 */
[----:B------:R-:W-:-:S03]  /*1f600*/  ISETP.LT.AND P4, PT, R13, UR14, !P2 ;  /* 0x0000000e0d007c0c */ /* 0x000fc6000d781270 */
[----:B------:R-:W2:Y:S04]  /*1f610*/  LDL.LU R13, [R1+0xd78] ;  /* 0x000d7800010d7983 */ /* 0x000ea80000300800 */
[----:B------:R0:W-:Y:S04]  /*1f620*/  @P5 STG.E.U16 desc[UR8][R28.64], R0 ;  /* 0x000000001c005986 */ /* 0x0001e8000c101508 */
[----:B0-----:R-:W4:Y:S04]  /*1f630*/  LDL.LU R28, [R1+0x34] ;  /* 0x00003400011c7983 */ /* 0x001f280000300800 */
[----:B------:R-:W4:Y:S01]  /*1f640*/  LDL.LU R29, [R1+0xd50] ;  /* 0x000d5000011d7983 */ /* 0x000f220000300800 */
[----:B------:R-:W-:Y:S01]  /*1f650*/  IMAD.WIDE R10, R8, 0x2, R22 ;  /* 0x00000002080a7825 */ /* 0x000fe200078e0216 */
[----:B------:R-:W-:-:S02]  /*1f660*/  ISETP.LT.AND P5, PT, R18, UR14, !P2 ;  /* 0x0000000e12007c0c */ /* 0x000fc4000d7a1270 */
[----:B---3--:R-:W-:Y:S01]  /*1f670*/  PRMT R9, R12, 0x7632, R9 ;  /* 0x000076320c097816 */ /* 0x008fe20000000009 */
[C---:B------:R-:W-:Y:S01]  /*1f680*/  IMAD.WIDE R26, R8.reuse, 0x2, R24 ;  /* 0x00000002081a7825 */ /* 0x040fe200078e0218 */
[----:B------:R0:W-:Y:S03]  /*1f690*/  @P1 STG.E.U16 desc[UR8][R10.64], R12 ;  /* 0x0000000c0a001986 */ /* 0x0001e6000c101508 */
[----:B------:R-:W-:Y:S01]  /*1f6a0*/  VIADD R8, R8, UR4 ;  /* 0x0000000408087c36 */ /* 0x000fe20008000000 */
[----:B------:R-:W-:Y:S01]  /*1f6b0*/  ISETP.LT.AND P1, PT, R15, UR14, !P2 ;  /* 0x0000000e0f007c0c */ /* 0x000fe2000d721270 */
[----:B------:R3:W-:Y:S01]  /*1f6c0*/  @P6 STG.E.U16 desc[UR8][R26.64], R9 ;  /* 0x000000091a006986 */ /* 0x0007e2000c101508 */
[----:B------:R-:W-:Y:S02]  /*1f6d0*/  ISETP.LT.AND P2, PT, R19, UR14, !P2 ;  /* 0x0000000e13007c0c */ /* 0x000fe4000d741270 */
[----:B------:R-:W-:Y:S01]  /*1f6e0*/  PRMT R0, R16, 0x7632, R0 ;  /* 0x0000763210007816 */ /* 0x000fe20000000000 */
[----:B0-----:R-:W-:-:S04]  /*1f6f0*/  IMAD.WIDE R10, R8, 0x2, R20 ;  /* 0x00000002080a7825 */ /* 0x001fc800078e0214 */
[----:B---3--:R-:W-:Y:S01]  /*1f700*/  IMAD.WIDE R26, R8, 0x2, R2 ;  /* 0x00000002081a7825 */ /* 0x008fe200078e0202 */
[----:B------:R0:W-:Y:S03]  /*1f710*/  @P4 STG.E.U16 desc[UR8][R10.64], R16 ;  /* 0x000000100a004986 */ /* 0x0001e6000c101508 */
[----:B------:R-:W-:Y:S01]  /*1f720*/  VIADD R9, R14, 0xc ;  /* 0x0000000c0e097836 */ /* 0x000fe20000000000 */
[----:B------:R3:W-:Y:S01]  /*1f730*/  @P5 STG.E.U16 desc[UR8][R26.64], R0 ;  /* 0x000000001a005986 */ /* 0x0007e2000c101508 */
[----:B-1----:R-:W-:-:S03]  /*1f740*/  PRMT R12, R4, 0x7632, R12 ;  /* 0x00007632040c7816 */ /* 0x002fc6000000000c */
[----:B------:R-:W-:Y:S01]  /*1f750*/  ISETP.GE.AND P6, PT, R9, UR15, PT ;  /* 0x0000000f09007c0c */ /* 0x000fe2000bfc6270 */
[C---:B0-----:R-:W-:Y:S01]  /*1f760*/  IMAD.WIDE R10, R8.reuse, 0x2, R22 ;  /* 0x00000002080a7825 */ /* 0x041fe200078e0216 */
[----:B------:R-:W4:Y:S03]  /*1f770*/  LDL.LU R16, [R1+0x38] ;  /* 0x0000380001107983 */ /* 0x000f260000300800 */
[C---:B---3--:R-:W-:Y:S02]  /*1f780*/  VIADD R0, R8.reuse, UR4 ;  /* 0x0000000408007c36 */ /* 0x048fe40008000000 */
[----:B------:R-:W-:Y:S01]  /*1f790*/  IMAD.WIDE R8, R8, 0x2, R24 ;  /* 0x0000000208087825 */ /* 0x000fe200078e0218 */
[----:B------:R0:W-:Y:S01]  /*1f7a0*/  @P1 STG.E.U16 desc[UR8][R10.64], R4 ;  /* 0x000000040a001986 */ /* 0x0001e2000c101508 */
[----:B------:R-:W-:-:S03]  /*1f7b0*/  ISETP.LT.AND P5, PT, R18, UR14, !P3 ;  /* 0x0000000e12007c0c */ /* 0x000fc6000dfa1270 */
[----:B------:R1:W-:Y:S01]  /*1f7c0*/  @P2 STG.E.U16 desc[UR8][R8.64], R12 ;  /* 0x0000000c08002986 */ /* 0x0003e2000c101508 */
[----:B------:R-:W-:Y:S01]  /*1f7d0*/  ISETP.LT.AND P2, PT, R15, UR14, !P3 ;  /* 0x0000000e0f007c0c */ /* 0x000fe2000df41270 */
[----:B0-----:R-:W-:-:S04]  /*1f7e0*/  IMAD.WIDE R10, R0, 0x2, R20 ;  /* 0x00000002000a7825 */ /* 0x001fc800078e0214 */
[----:B------:R-:W-:Y:S02]  /*1f7f0*/  VIADD R4, R14, 0xd ;  /* 0x0000000d0e047836 */ /* 0x000fe40000000000 */
[----:B-1----:R-:W-:-:S03]  /*1f800*/  IMAD.WIDE R8, R0, 0x2, R2 ;  /* 0x0000000200087825 */ /* 0x002fc600078e0202 */
[----:B------:R-:W-:Y:S01]  /*1f810*/  ISETP.GE.AND P1, PT, R4, UR15, PT ;  /* 0x0000000f04007c0c */ /* 0x000fe2000bf26270 */
[----:B------:R-:W-:Y:S01]  /*1f820*/  IMAD.WIDE R26, R0, 0x2, R24 ;  /* 0x00000002001a7825 */ /* 0x000fe200078e0218 */
[----:B--2---:R-:W-:Y:S02]  /*1f830*/  PRMT R4, R13, 0x7632, R4 ;  /* 0x000076320d047816 */ /* 0x004fe40000000004 */
[----:B----4-:R-:W-:Y:S02]  /*1f840*/  ISETP.LT.AND P4, PT, R29, UR14, !P3 ;  /* 0x0000000e1d007c0c */ /* 0x010fe4000df81270 */
[----:B------:R-:W-:Y:S02]  /*1f850*/  ISETP.LT.AND P3, PT, R19, UR14, !P3 ;  /* 0x0000000e13007c0c */ /* 0x000fe4000df61270 */
[----:B------:R-:W-:-:S09]  /*1f860*/  PRMT R12, R28, 0x7632, R12 ;  /* 0x000076321c0c7816 */ /* 0x000fd2000000000c */
[----:B------:R0:W-:Y:S04]  /*1f870*/  @P4 STG.E.U16 desc[UR8][R10.64], R28 ;  /* 0x0000001c0a004986 */ /* 0x0001e8000c101508 */
[----:B------:R1:W-:Y:S01]  /*1f880*/  @P5 STG.E.U16 desc[UR8][R8.64], R12 ;  /* 0x0000000c08005986 */ /* 0x0003e2000c101508 */
[----:B------:R-:W-:-:S03]  /*1f890*/  ISETP.LT.AND P5, PT, R18, UR14, !P0 ;  /* 0x0000000e12007c0c */ /* 0x000fc6000c7a1270 */
[----:B------:R-:W2:Y:S01]  /*1f8a0*/  LDL.LU R18, [R1+0xd74] ;  /* 0x000d740001127983 */ /* 0x000ea20000300800 */
[----:B0-----:R-:W-:-:S05]  /*1f8b0*/  IMAD.WIDE R10, R0, 0x2, R22 ;  /* 0x00000002000a7825 */ /* 0x001fca00078e0216 */
[----:B------:R-:W-:Y:S04]  /*1f8c0*/  @P2 STG.E.U16 desc[UR8][R10.64], R13 ;  /* 0x0000000d0a002986 */ /* 0x000fe8000c101508 */
[----:B------:R0:W-:Y:S01]  /*1f8d0*/  @P3 STG.E.U16 desc[UR8][R26.64], R4 ;  /* 0x000000041a003986 */ /* 0x0001e2000c101508 */
[----:B-1----:R-:W-:-:S03]  /*1f8e0*/  VIADD R12, R14, 0xe ;  /* 0x0000000e0e0c7836 */ /* 0x002fc60000000000 */
[----:B0-----:R-:W3:Y:S02]  /*1f8f0*/  LDL.LU R26, [R1+0xd54] ;  /* 0x000d5400011a7983 */ /* 0x001ee40000300800 */
[----:B------:R-:W-:Y:S01]  /*1f900*/  ISETP.GE.AND P3, PT, R12, UR15, PT ;  /* 0x0000000f0c007c0c */ /* 0x000fe2000bf66270 */
[----:B------:R-:W-:Y:S02]  /*1f910*/  VIADD R12, R14, 0xf ;  /* 0x0000000f0e0c7836 */ /* 0x000fe40000000000 */
[----:B------:R-:W4:Y:S04]  /*1f920*/  LDL.LU R14, [R1+0xd70] ;  /* 0x000d7000010e7983 */ /* 0x000f280000300800 */
[----:B------:R-:W4:Y:S01]  /*1f930*/  LDL.LU R28, [R1+0x3c] ;  /* 0x00003c00011c7983 */ /* 0x000f220000300800 */
[----:B------:R-:W-:Y:S01]  /*1f940*/  ISETP.LT.AND P4, PT, R29, UR14, !P0 ;  /* 0x0000000e1d007c0c */ /* 0x000fe2000c781270 */
[----:B------:R-:W-:Y:S01]  /*1f950*/  VIADD R0, R0, UR4 ;  /* 0x0000000400007c36 */ /* 0x000fe20008000000 */
[----:B------:R-:W-:-:S03]  /*1f960*/  ISETP.LT.AND P2, PT, R15, UR14, !P0 ;  /* 0x0000000e0f007c0c */ /* 0x000fc6000c741270 */
[C---:B------:R-:W-:Y:S01]  /*1f970*/  IMAD.WIDE R8, R0.reuse, 0x2, R20 ;  /* 0x0000000200087825 */ /* 0x040fe200078e0214 */
[----:B------:R-:W-:Y:S02]  /*1f980*/  PRMT R4, R17, 0x7632, R4 ;  /* 0x0000763211047816 */ /* 0x000fe40000000004 */
[----:B------:R-:W-:Y:S01]  /*1f990*/  ISETP.LT.AND P0, PT, R19, UR14, !P0 ;  /* 0x0000000e13007c0c */ /* 0x000fe2000c701270 */
[----:B------:R-:W-:-:S04]  /*1f9a0*/  IMAD.WIDE R10, R0, 0x2, R2 ;  /* 0x00000002000a7825 */ /* 0x000fc800078e0202 */
[----:B------:R0:W-:Y:S01]  /*1f9b0*/  @P4 STG.E.U16 desc[UR8][R8.64], R17 ;  /* 0x0000001108004986 */ /* 0x0001e2000c101508 */
[----:B------:R-:W-:-:S03]  /*1f9c0*/  ISETP.LT.AND P4, PT, R29, UR14, !P6 ;  /* 0x0000000e1d007c0c */ /* 0x000fc6000f781270 */
[----:B------:R1:W-:Y:S01]  /*1f9d0*/  @P5 STG.E.U16 desc[UR8][R10.64], R4 ;  /* 0x000000040a005986 */ /* 0x0003e2000c101508 */
[----:B------:R-:W-:Y:S01]  /*1f9e0*/  ISETP.LT.AND P5, PT, R15, UR14, !P6 ;  /* 0x0000000e0f007c0c */ /* 0x000fe2000f7a1270 */
[----:B0-----:R-:W-:-:S04]  /*1f9f0*/  IMAD.WIDE R8, R0, 0x2, R22 ;  /* 0x0000000200087825 */ /* 0x001fc800078e0216 */
[C---:B-1----:R-:W-:Y:S01]  /*1fa00*/  VIADD R4, R0.reuse, UR4 ;  /* 0x0000000400047c36 */ /* 0x042fe20008000000 */
[----:B------:R0:W-:Y:S01]  /*1fa10*/  @P2 STG.E.U16 desc[UR8][R8.64], R5 ;  /* 0x0000000508002986 */ /* 0x0001e2000c101508 */
[----:B------:R-:W-:Y:S01]  /*1fa20*/  IMAD.WIDE R10, R0, 0x2, R24 ;  /* 0x00000002000a7825 */ /* 0x000fe200078e0218 */
[----:B------:R-:W-:Y:S02]  /*1fa30*/  PRMT R0, R5, 0x7632, R0 ;  /* 0x0000763205007816 */ /* 0x000fe40000000000 */
[----:B------:R-:W-:-:S03]  /*1fa40*/  PRMT R17, R16, 0x7632, R17 ;  /* 0x0000763210117816 */ /* 0x000fc60000000011 */
[----:B------:R1:W-:Y:S01]  /*1fa50*/  @P0 STG.E.U16 desc[UR8][R10.64], R0 ;  /* 0x000000000a000986 */ /* 0x0003e2000c101508 */
[----:B0-----:R-:W-:Y:S01]  /*1fa60*/  IMAD.WIDE R8, R4, 0x2, R20 ;  /* 0x0000000204087825 */ /* 0x001fe200078e0214 */
[----:B------:R-:W-:-:S04]  /*1fa70*/  ISETP.GE.AND P0, PT, R12, UR15, PT ;  /* 0x0000000f0c007c0c */ /* 0x000fc8000bf06270 */
[----:B------:R0:W-:Y:S01]  /*1fa80*/  @P4 STG.E.U16 desc[UR8][R8.64], R16 ;  /* 0x0000001008004986 */ /* 0x0001e2000c101508 */
[----:B------:R-:W-:Y:S01]  /*1fa90*/  ISETP.LT.AND P4, PT, R29, UR14, !P1 ;  /* 0x0000000e1d007c0c */ /* 0x000fe2000cf81270 */
[----:B-1----:R-:W-:-:S04]  /*1faa0*/  IMAD.WIDE R10, R4, 0x2, R22 ;  /* 0x00000002040a7825 */ /* 0x002fc800078e0216 */
[----:B------:R-:W-:-:S04]  /*1fab0*/  IMAD.WIDE R12, R4, 0x2, R24 ;  /* 0x00000002040c7825 */ /* 0x000fc800078e0218 */
[----:B0-----:R-:W-:-:S04]  /*1fac0*/  IMAD.WIDE R8, R4, 0x2, R2 ;  /* 0x0000000204087825 */ /* 0x001fc800078e0202 */
[----:B------:R-:W-:Y:S01]  /*1fad0*/  VIADD R27, R4, UR4 ;  /* 0x00000004041b7c36 */ /* 0x000fe20008000000 */
[----:B--2---:R-:W-:Y:S02]  /*1fae0*/  PRMT R0, R18, 0x7632, R0 ;  /* 0x0000763212007816 */ /* 0x004fe40000000000 */
[----:B---3--:R-:W-:Y:S02]  /*1faf0*/  ISETP.LT.AND P2, PT, R26, UR14, !P6 ;  /* 0x0000000e1a007c0c */ /* 0x008fe4000f741270 */
[----:B------:R-:W-:Y:S02]  /*1fb00*/  ISETP.LT.AND P6, PT, R19, UR14, !P6 ;  /* 0x0000000e13007c0c */ /* 0x000fe4000f7c1270 */
[----:B----4-:R-:W-:-:S09]  /*1fb10*/  PRMT R5, R14, 0x7632, R5 ;  /* 0x000076320e057816 */ /* 0x010fd20000000005 */
[----:B------:R0:W-:Y:S01]  /*1fb20*/  @P2 STG.E.U16 desc[UR8][R8.64], R17 ;  /* 0x0000001108002986 */ /* 0x0001e2000c101508 */
[----:B------:R-:W-:-:S03]  /*1fb30*/  ISETP.LT.AND P2, PT, R26, UR14, !P1 ;  /* 0x0000000e1a007c0c */ /* 0x000fc6000cf41270 */
[----:B------:R-:W-:Y:S01]  /*1fb40*/  @P5 STG.E.U16 desc[UR8][R10.64], R14 ;  /* 0x0000000e0a005986 */ /* 0x000fe2000c101508 */
[----:B------:R-:W-:-:S03]  /*1fb50*/  ISETP.LT.AND P5, PT, R15, UR14, !P1 ;  /* 0x0000000e0f007c0c */ /* 0x000fc6000cfa1270 */
[----:B------:R1:W-:Y:S01]  /*1fb60*/  @P6 STG.E.U16 desc[UR8][R12.64], R5 ;  /* 0x000000050c006986 */ /* 0x0003e2000c101508 */
[----:B------:R-:W-:Y:S02]  /*1fb70*/  ISETP.LT.AND P1, PT, R19, UR14, !P1 ;  /* 0x0000000e13007c0c */ /* 0x000fe4000cf21270 */
[----:B------:R-:W-:Y:S01]  /*1fb80*/  ISETP.LT.AND P6, PT, R29, UR14, !P3 ;  /* 0x0000000e1d007c0c */ /* 0x000fe2000dfc1270 */
[----:B0-----:R-:W-:-:S04]  /*1fb90*/  IMAD.WIDE R16, R27, 0x2, R2 ;  /* 0x000000021b107825 */ /* 0x001fc800078e0202 */
[----:B-1----:R-:W-:-:S05]  /*1fba0*/  IMAD.WIDE R4, R27, 0x2, R20 ;  /* 0x000000021b047825 */ /* 0x002fca00078e0214 */
[----:B------:R0:W-:Y:S01]  /*1fbb0*/  @P4 STG.E.U16 desc[UR8][R4.64], R18 ;  /* 0x0000001204004986 */ /* 0x0001e2000c101508 */
[----:B------:R-:W-:Y:S01]  /*1fbc0*/  ISETP.LT.AND P4, PT, R29, UR14, !P0 ;  /* 0x0000000e1d007c0c */ /* 0x000fe2000c781270 */
[C---:B------:R-:W-:Y:S02]  /*1fbd0*/  VIADD R29, R27.reuse, UR4 ;  /* 0x000000041b1d7c36 */ /* 0x040fe40008000000 */
[C---:B------:R-:W-:Y:S01]  /*1fbe0*/  IMAD.WIDE R8, R27.reuse, 0x2, R22 ;  /* 0x000000021b087825 */ /* 0x040fe200078e0216 */
[----:B------:R1:W-:Y:S03]  /*1fbf0*/  @P2 STG.E.U16 desc[UR8][R16.64], R0 ;  /* 0x0000000010002986 */ /* 0x0003e6000c101508 */
[----:B------:R-:W-:Y:S01]  /*1fc00*/  IMAD.WIDE R10, R27, 0x2, R24 ;  /* 0x000000021b0a7825 */ /* 0x000fe200078e0218 */
[----:B0-----:R-:W-:-:S03]  /*1fc10*/  PRMT R5, R6, 0x7632, R5 ;  /* 0x0000763206057816 */ /* 0x001fc60000000005 */
[----:B------:R-:W-:Y:S01]  /*1fc20*/  IMAD.WIDE R12, R29, 0x2, R20 ;  /* 0x000000021d0c7825 */ /* 0x000fe200078e0214 */
[----:B------:R-:W-:Y:S01]  /*1fc30*/  @P5 STG.E.U16 desc[UR8][R8.64], R6 ;  /* 0x0000000608005986 */ /* 0x000fe2000c101508 */
[----:B------:R-:W-:-:S03]  /*1fc40*/  ISETP.LT.AND P2, PT, R26, UR14, !P3 ;  /* 0x0000000e1a007c0c */ /* 0x000fc6000df41270 */
[----:B------:R0:W-:Y:S01]  /*1fc50*/  @P1 STG.E.U16 desc[UR8][R10.64], R5 ;  /* 0x000000050a001986 */ /* 0x0001e2000c101508 */
[----:B------:R-:W-:-:S03]  /*1fc60*/  ISETP.LT.AND P1, PT, R15, UR14, !P0 ;  /* 0x0000000e0f007c0c */ /* 0x000fc6000c721270 */
[----:B------:R2:W-:Y:S01]  /*1fc70*/  @P6 STG.E.U16 desc[UR8][R12.64], R28 ;  /* 0x0000001c0c006986 */ /* 0x0005e2000c101508 */
[----:B------:R-:W-:Y:S02]  /*1fc80*/  ISETP.LT.AND P6, PT, R15, UR14, !P3 ;  /* 0x0000000e0f007c0c */ /* 0x000fe4000dfc1270 */
[----:B------:R-:W-:Y:S01]  /*1fc90*/  ISETP.LT.AND P5, PT, R26, UR14, !P0 ;  /* 0x0000000e1a007c0c */ /* 0x000fe2000c7a1270 */
[----:B------:R-:W3:Y:S01]  /*1fca0*/  LDL.LU R15, [R1+0xd6c] ;  /* 0x000d6c00010f7983 */ /* 0x000ee20000300800 */
[C---:B------:R-:W-:Y:S02]  /*1fcb0*/  ISETP.LT.AND P3, PT, R19.reuse, UR14, !P3 ;  /* 0x0000000e13007c0c */ /* 0x040fe4000df61270 */
[----:B------:R-:W-:Y:S02]  /*1fcc0*/  ISETP.LT.AND P0, PT, R19, UR14, !P0 ;  /* 0x0000000e13007c0c */ /* 0x000fe4000c701270 */
[----:B------:R-:W4:Y:S01]  /*1fcd0*/  LDL.LU R19, [R1+0xd68] ;  /* 0x000d680001137983 */ /* 0x000f220000300800 */
[C---:B------:R-:W-:Y:S01]  /*1fce0*/  VIADD R27, R29.reuse, UR4 ;  /* 0x000000041d1b7c36 */ /* 0x040fe20008000000 */
[----:B-1----:R-:W-:Y:S01]  /*1fcf0*/  PRMT R0, R28, 0x7632, R0 ;  /* 0x000076321c007816 */ /* 0x002fe20000000000 */
[----:B0-----:R-:W-:-:S04]  /*1fd00*/  IMAD.WIDE R4, R29, 0x2, R2 ;  /* 0x000000021d047825 */ /* 0x001fc800078e0202 */
[C---:B------:R-:W-:Y:S01]  /*1fd10*/  IMAD.WIDE R8, R29.reuse, 0x2, R22 ;  /* 0x000000021d087825 */ /* 0x040fe200078e0216 */
[----:B------:R2:W-:Y:S03]  /*1fd20*/  @P2 STG.E.U16 desc[UR8][R4.64], R0 ;  /* 0x0000000004002986 */ /* 0x0005e6000c101508 */
[----:B------:R-:W-:-:S04]  /*1fd30*/  IMAD.WIDE R16, R29, 0x2, R24 ;  /* 0x000000021d107825 */ /* 0x000fc800078e0218 */
[----:B------:R-:W-:-:S04]  /*1fd40*/  IMAD.WIDE R20, R27, 0x2, R20 ;  /* 0x000000021b147825 */ /* 0x000fc800078e0214 */
[----:B------:R-:W-:-:S04]  /*1fd50*/  IMAD.WIDE R2, R27, 0x2, R2 ;  /* 0x000000021b027825 */ /* 0x000fc800078e0202 */
[----:B------:R-:W-:-:S04]  /*1fd60*/  IMAD.WIDE R22, R27, 0x2, R22 ;  /* 0x000000021b167825 */ /* 0x000fc800078e0216 */
[----:B------:R-:W-:Y:S01]  /*1fd70*/  IMAD.WIDE R24, R27, 0x2, R24 ;  /* 0x000000021b187825 */ /* 0x000fe200078e0218 */
[----:B---3--:R-:W-:Y:S01]  /*1fd80*/  PRMT R6, R15, 0x7632, R6 ;  /* 0x000076320f067816 */ /* 0x008fe20000000006 */
[----:B------:R2:W-:Y:S01]  /*1fd90*/  @P6 STG.E.U16 desc[UR8][R8.64], R15 ;  /* 0x0000000f08006986 */ /* 0x0005e2000c101508 */
[----:B----4-:R-:W-:-:S03]  /*1fda0*/  PRMT R10, R19, 0x7632, R10 ;  /* 0x00007632130a7816 */ /* 0x010fc6000000000a */
[----:B------:R2:W-:Y:S04]  /*1fdb0*/  @P3 STG.E.U16 desc[UR8][R16.64], R6 ;  /* 0x0000000610003986 */ /* 0x0005e8000c101508 */
[----:B------:R2:W-:Y:S04]  /*1fdc0*/  @P4 STG.E.U16 desc[UR8][R20.64], R19 ;  /* 0x0000001314004986 */ /* 0x0005e8000c101508 */
[----:B------:R2:W-:Y:S04]  /*1fdd0*/  @P5 STG.E.U16 desc[UR8][R2.64], R10 ;  /* 0x0000000a02005986 */ /* 0x0005e8000c101508 */
[----:B------:R2:W-:Y:S01]  /*1fde0*/  @P1 STG.E.U16 desc[UR8][R22.64], R7 ;  /* 0x0000000716001986 */ /* 0x0005e2000c101508 */
[----:B------:R-:W-:Y:S05]  /*1fdf0*/  @!P0 EXIT ;  /* 0x000000000000894d */ /* 0x000fea0003800000 */
[----:B--2---:R-:W-:-:S05]  /*1fe00*/  PRMT R12, R7, 0x7632, R12 ;  /* 0x00007632070c7816 */ /* 0x004fca000000000c */
[----:B------:R-:W-:Y:S01]  /*1fe10*/  STG.E.U16 desc[UR8][R24.64], R12 ;  /* 0x0000000c18007986 */ /* 0x000fe2000c101508 */
[----:B------:R-:W-:Y:S05]  /*1fe20*/  EXIT ;  /* 0x000000000000794d */ /* 0x000fea0003800000 */
.L_x_2:
[----:B------:R-:W-:-:S00]  /*1fe30*/  BRA `(.L_x_2) ;  /* 0xfffffffc00fc7947 */ /* 0x000fc0000383ffff */
[----:B------:R-:W-:-:S00]  /*1fe40*/  NOP ;  /* 0x0000000000007918 */ /* 0x000fc00000000000 */
        /* <DEDUP_REMOVED lines=11> */
.L_x_3:


//--------------------- .nv.shared.matmul_kernel  --------------------------
	.section	.nv.shared.matmul_kernel,"aw",@nobits
	.sectionflags	@""
	.align	16
	.zero		1024


//--------------------- .nv.shared.reserved.0     --------------------------
	.section	.nv.shared.reserved.0,"aw",@nobits
	.weak		__nv_reservedSMEM_offset_0_alias
	.size		__nv_reservedSMEM_offset_0_alias, 0, 64
	.other		__nv_reservedSMEM_offset_0_alias,@"STO_CUDA_RESERVED_SHARED STV_DEFAULT"
__nv_reservedSMEM_offset_0_alias:
	.zero		0
	.zero		64


//--------------------- .nv.constant0.matmul_kernel --------------------------
	.section	.nv.constant0.matmul_kernel,"a",@progbits
	.sectionflags	@""
	.align	4
.nv.constant0.matmul_kernel:
	.zero		976


//--------------------- SYMBOLS --------------------------

	.type		.nv.reservedSmem.offset0,@object
	.size		.nv.reservedSmem.offset0,0x4
	.type		.nv.reservedSmem.cap,@object
	.size		.nv.reservedSmem.cap,0x4
